	.target	sm_90a

	.elftype	@"ET_EXEC"


//--------------------- .note.nv.tkinfo           --------------------------
	.section	.note.nv.tkinfo,"",@"SHT_NOTE"
	.sectionflags	@"SHF_NOTE_NV_TKINFO"
	.tkinfo
        /*0018*/ 	.word	0x00000002
        /*0030*/ 	.string	""
        /*0030*/ 	.string	"ptxas"
        /*0030*/ 	.string	"Cuda compilation tools, release 13.0, V13.0.88"
        /*0030*/ 	.string	"Build cuda_13.0.r13.0/compiler.36424714_0"
        /*0030*/ 	.string	"-v  -suppress-debug-info  -lineinfo  -arch sm_90a "



//--------------------- .note.nv.cuinfo           --------------------------
	.section	.note.nv.cuinfo,"",@"SHT_NOTE"
	.sectionflags	@"SHF_NOTE_NV_CUINFO"
        /*0018*/ 	.short	0x0002
        /*001a*/ 	.short	0x005a
        /*001c*/ 	.short	0x0082
	.zero		2


//--------------------- .nv.info                  --------------------------
	.section	.nv.info,"",@"SHT_CUDA_INFO"
	.align	4


	//----- nvinfo : EIATTR_REGCOUNT
	.align		4
        /*0000*/ 	.byte	0x04, 0x2f
        /*0002*/ 	.short	(.L_1 - .L_0)
	.align		4
.L_0:
        /*0004*/ 	.word	index@(matmul_kernel)
        /*0008*/ 	.word	0x000000ff


	//----- nvinfo : EIATTR_FRAME_SIZE
	.align		4
.L_1:
        /*000c*/ 	.byte	0x04, 0x11
        /*000e*/ 	.short	(.L_3 - .L_2)
	.align		4
.L_2:
        /*0010*/ 	.word	index@(matmul_kernel)
        /*0014*/ 	.word	0x00000140


	//----- nvinfo : EIATTR_MIN_STACK_SIZE
	.align		4
.L_3:
        /*0018*/ 	.byte	0x04, 0x12
        /*001a*/ 	.short	(.L_5 - .L_4)
	.align		4
.L_4:
        /*001c*/ 	.word	index@(matmul_kernel)
        /*0020*/ 	.word	0x00000140
.L_5:


//--------------------- .nv.compat                --------------------------
	.section	.nv.compat,"",@"SHT_CUDA_COMPAT_INFO"
	.align	4
        /*0000*/ 	.byte	0x02, 0x09, 0x01, 0x00, 0x02, 0x02, 0x04, 0x00, 0x02, 0x05, 0x05, 0x00, 0x03, 0x07, 0x01, 0x01
        /*0010*/ 	.byte	0x02, 0x03, 0x00, 0x00, 0x02, 0x06, 0x01, 0x00, 0x04, 0x0b, 0x08, 0x00, 0x00, 0x00, 0x00, 0x00
        /*0020*/ 	.byte	0x00, 0x00, 0x00, 0x00


//--------------------- .nv.info.matmul_kernel    --------------------------
	.section	.nv.info.matmul_kernel,"",@"SHT_CUDA_INFO"
	.sectionflags	@""
	.align	4


	//----- nvinfo : EIATTR_CUDA_API_VERSION
	.align		4
        /*0000*/ 	.byte	0x04, 0x37
        /*0002*/ 	.short	(.L_7 - .L_6)
.L_6:
        /*0004*/ 	.word	0x00000082


	//----- nvinfo : EIATTR_KPARAM_INFO
	.align		4
.L_7:
        /*0008*/ 	.byte	0x04, 0x17
        /*000a*/ 	.short	(.L_9 - .L_8)
.L_8:
        /*000c*/ 	.word	0x00000000
        /*0010*/ 	.short	0x000d
        /*0012*/ 	.short	0x0048
        /*0014*/ 	.byte	0x00, 0xf4, 0x21, 0x00


	//----- nvinfo : EIATTR_KPARAM_INFO
	.align		4
.L_9:
        /*0018*/ 	.byte	0x04, 0x17
        /*001a*/ 	.short	(.L_11 - .L_10)
.L_10:
        /*001c*/ 	.word	0x00000000
        /*0020*/ 	.short	0x000c
        /*0022*/ 	.short	0x0040
        /*0024*/ 	.byte	0x00, 0xf4, 0x21, 0x00


	//----- nvinfo : EIATTR_KPARAM_INFO
	.align		4
.L_11:
        /*0028*/ 	.byte	0x04, 0x17
        /*002a*/ 	.short	(.L_13 - .L_12)
.L_12:
        /*002c*/ 	.word	0x00000000
        /*0030*/ 	.short	0x000b
        /*0032*/ 	.short	0x0038
        /*0034*/ 	.byte	0x00, 0xf0, 0x11, 0x00


	//----- nvinfo : EIATTR_KPARAM_INFO
	.align		4
.L_13:
        /*0038*/ 	.byte	0x04, 0x17
        /*003a*/ 	.short	(.L_15 - .L_14)
.L_14:
        /*003c*/ 	.word	0x00000000
        /*0040*/ 	.short	0x000a
        /*0042*/ 	.short	0x0034
        /*0044*/ 	.byte	0x00, 0xf0, 0x11, 0x00


	//----- nvinfo : EIATTR_KPARAM_INFO
	.align		4
.L_15:
        /*0048*/ 	.byte	0x04, 0x17
        /*004a*/ 	.short	(.L_17 - .L_16)
.L_16:
        /*004c*/ 	.word	0x00000000
        /*0050*/ 	.short	0x0009
        /*0052*/ 	.short	0x0030
        /*0054*/ 	.byte	0x00, 0xf0, 0x11, 0x00


	//----- nvinfo : EIATTR_KPARAM_INFO
	.align		4
.L_17:
        /*0058*/ 	.byte	0x04, 0x17
        /*005a*/ 	.short	(.L_19 - .L_18)
.L_18:
        /*005c*/ 	.word	0x00000000
        /*0060*/ 	.short	0x0008
        /*0062*/ 	.short	0x002c
        /*0064*/ 	.byte	0x00, 0xf0, 0x11, 0x00


	//----- nvinfo : EIATTR_KPARAM_INFO
	.align		4
.L_19:
        /*0068*/ 	.byte	0x04, 0x17
        /*006a*/ 	.short	(.L_21 - .L_20)
.L_20:
        /*006c*/ 	.word	0x00000000
        /*0070*/ 	.short	0x0007
        /*0072*/ 	.short	0x0028
        /*0074*/ 	.byte	0x00, 0xf0, 0x11, 0x00


	//----- nvinfo : EIATTR_KPARAM_INFO
	.align		4
.L_21:
        /*0078*/ 	.byte	0x04, 0x17
        /*007a*/ 	.short	(.L_23 - .L_22)
.L_22:
        /*007c*/ 	.word	0x00000000
        /*0080*/ 	.short	0x0006
        /*0082*/ 	.short	0x0024
        /*0084*/ 	.byte	0x00, 0xf0, 0x11, 0x00


	//----- nvinfo : EIATTR_KPARAM_INFO
	.align		4
.L_23:
        /*0088*/ 	.byte	0x04, 0x17
        /*008a*/ 	.short	(.L_25 - .L_24)
.L_24:
        /*008c*/ 	.word	0x00000000
        /*0090*/ 	.short	0x0005
        /*0092*/ 	.short	0x0020
        /*0094*/ 	.byte	0x00, 0xf0, 0x11, 0x00


	//----- nvinfo : EIATTR_KPARAM_INFO
	.align		4
.L_25:
        /*0098*/ 	.byte	0x04, 0x17
        /*009a*/ 	.short	(.L_27 - .L_26)
.L_26:
        /*009c*/ 	.word	0x00000000
        /*00a0*/ 	.short	0x0004
        /*00a2*/ 	.short	0x001c
        /*00a4*/ 	.byte	0x00, 0xf0, 0x11, 0x00


	//----- nvinfo : EIATTR_KPARAM_INFO
	.align		4
.L_27:
        /*00a8*/ 	.byte	0x04, 0x17
        /*00aa*/ 	.short	(.L_29 - .L_28)
.L_28:
        /*00ac*/ 	.word	0x00000000
        /*00b0*/ 	.short	0x0003
        /*00b2*/ 	.short	0x0018
        /*00b4*/ 	.byte	0x00, 0xf0, 0x11, 0x00


	//----- nvinfo : EIATTR_KPARAM_INFO
	.align		4
.L_29:
        /*00b8*/ 	.byte	0x04, 0x17
        /*00ba*/ 	.short	(.L_31 - .L_30)
.L_30:
        /*00bc*/ 	.word	0x00000000
        /*00c0*/ 	.short	0x0002
        /*00c2*/ 	.short	0x0010
        /*00c4*/ 	.byte	0x00, 0xf4, 0x21, 0x00


	//----- nvinfo : EIATTR_KPARAM_INFO
	.align		4
.L_31:
        /*00c8*/ 	.byte	0x04, 0x17
        /*00ca*/ 	.short	(.L_33 - .L_32)
.L_32:
        /*00cc*/ 	.word	0x00000000
        /*00d0*/ 	.short	0x0001
        /*00d2*/ 	.short	0x0008
        /*00d4*/ 	.byte	0x00, 0xf4, 0x21, 0x00


	//----- nvinfo : EIATTR_KPARAM_INFO
	.align		4
.L_33:
        /*00d8*/ 	.byte	0x04, 0x17
        /*00da*/ 	.short	(.L_35 - .L_34)
.L_34:
        /*00dc*/ 	.word	0x00000000
        /*00e0*/ 	.short	0x0000
        /*00e2*/ 	.short	0x0000
        /*00e4*/ 	.byte	0x00, 0xf4, 0x21, 0x00


	//----- nvinfo : EIATTR_EXPLICIT_CLUSTER
	.align		4
.L_35:
        /*00e8*/ 	.byte	0x01, 0x3e
	.zero		2


	//----- nvinfo : EIATTR_CTA_PER_CLUSTER
	.align		4
        /*00ec*/ 	.byte	0x04, 0x3d
        /*00ee*/ 	.short	(.L_37 - .L_36)
.L_36:
        /*00f0*/ 	.word	0x00000002
        /*00f4*/ 	.word	0x00000001
        /*00f8*/ 	.word	0x00000001


	//----- nvinfo : EIATTR_SPARSE_MMA_MASK
	.align		4
.L_37:
        /*00fc*/ 	.byte	0x03, 0x50
        /*00fe*/ 	.short	0x0000


	//----- nvinfo : EIATTR_MAXREG_COUNT
	.align		4
        /*0100*/ 	.byte	0x03, 0x1b
        /*0102*/ 	.short	0x00ff


	//----- nvinfo : EIATTR_NUM_BARRIERS
	.align		4
        /*0104*/ 	.byte	0x02, 0x4c
        /*0106*/ 	.byte	0x01
	.zero		1


	//----- nvinfo : EIATTR_ANNOTATIONS
	.align		4
        /*0108*/ 	.byte	0x04, 0x55
        /*010a*/ 	.short	(.L_39 - .L_38)


	//   ....[0]....
.L_38:
        /*010c*/ 	.word	0x00000001
        /*0110*/ 	.byte	0xd0, 0x00, 0x00, 0x00, 0x01, 0x00, 0x00, 0x00, 0xc0, 0x06, 0x00, 0x00, 0x01, 0x00, 0x00, 0x00
        /* <DEDUP_REMOVED lines=103> */
        /*0790*/ 	.byte	0x10, 0xb4, 0x00, 0x00


	//----- nvinfo : EIATTR_MERCURY_ISA_VERSION
	.align		4
.L_39:
        /*0794*/ 	.byte	0x03, 0x5f
        /*0796*/ 	.short	0x0101


	//----- nvinfo : EIATTR_EXIT_INSTR_OFFSETS
	.align		4
        /*0798*/ 	.byte	0x04, 0x1c
        /*079a*/ 	.short	(.L_41 - .L_40)


	//   ....[0]....
.L_40:
        /*079c*/ 	.word	0x0000f400


	//   ....[1]....
        /*07a0*/ 	.word	0x0000f420


	//----- nvinfo : EIATTR_REQNTID
	.align		4
.L_41:
        /*07a4*/ 	.byte	0x04, 0x10
        /*07a6*/ 	.short	(.L_43 - .L_42)
.L_42:
        /*07a8*/ 	.word	0x00000080
        /*07ac*/ 	.word	0x00000001
        /*07b0*/ 	.word	0x00000001


	//----- nvinfo : EIATTR_CBANK_PARAM_SIZE
	.align		4
.L_43:
        /*07b4*/ 	.byte	0x03, 0x19
        /*07b6*/ 	.short	0x0050


	//----- nvinfo : EIATTR_PARAM_CBANK
	.align		4
        /*07b8*/ 	.byte	0x04, 0x0a
        /*07ba*/ 	.short	(.L_45 - .L_44)
	.align		4
.L_44:
        /*07bc*/ 	.word	index@(.nv.constant0.matmul_kernel)
        /*07c0*/ 	.short	0x0210
        /*07c2*/ 	.short	0x0050


	//----- nvinfo : EIATTR_SW_WAR
	.align		4
.L_45:
        /*07c4*/ 	.byte	0x04, 0x36
        /*07c6*/ 	.short	(.L_47 - .L_46)
.L_46:
        /*07c8*/ 	.word	0x00000008
.L_47:


//--------------------- .nv.callgraph             --------------------------
	.section	.nv.callgraph,"",@"SHT_CUDA_CALLGRAPH"
	.align	4
	.sectionentsize	8
	.align		4
        /*0000*/ 	.word	0x00000000
	.align		4
        /*0004*/ 	.word	0xffffffff
	.align		4
        /*0008*/ 	.word	0x00000000
	.align		4
        /*000c*/ 	.word	0xfffffffe
	.align		4
        /*0010*/ 	.word	0x00000000
	.align		4
        /*0014*/ 	.word	0xfffffffd
	.align		4
        /*0018*/ 	.word	0x00000000
	.align		4
        /*001c*/ 	.word	0xfffffffc


//--------------------- .text.matmul_kernel       --------------------------
	.section	.text.matmul_kernel,"ax",@progbits
	.align	128
        .global         matmul_kernel
        .type           matmul_kernel,@function
        .size           matmul_kernel,(.L_x_3 - matmul_kernel)
        .other          matmul_kernel,@"STO_CUDA_ENTRY STV_DEFAULT"
matmul_kernel:
.text.matmul_kernel:
[----:B------:R-:W1:Y:S08]  /*0000*/  LDC R1, c[0x0][0x28] ;  /* 0x00000a00ff017b82 */ /* 0x000e700000000800 */
[----:B------:R-:W2:Y:S01]  /*0010*/  LDC.64 R2, c[0x0][0x228] ;  /* 0x00008a00ff027b82 */ /* 0x000ea20000000a00 */
[----:B-1----:R-:W-:Y:S01]  /*0020*/  VIADD R1, R1, 0xfffffec0 ;  /* 0xfffffec001017836 */ /* 0x002fe20000000000 */
[----:B------:R-:W1:Y:S01]  /*0030*/  S2R R225, SR_TID.X ;  /* 0x0000000000e17919 */ /* 0x000e620000002100 */
[----:B------:R-:W-:Y:S01]  /*0040*/  ULDC.64 UR8, c[0x0][0x210] ;  /* 0x0000840000087ab9 */ /* 0x000fe20000000a00 */
[----:B------:R-:W-:Y:S01]  /*0050*/  ULDC.64 UR6, c[0x0][0x208] ;  /* 0x0000820000067ab9 */ /* 0x000fe20000000a00 */
[----:B------:R-:W-:Y:S01]  /*0060*/  ULDC UR5, c[0x0][0x230] ;  /* 0x00008c0000057ab9 */ /* 0x000fe20000000800 */
[----:B------:R-:W3:Y:S01]  /*0070*/  S2R R252, SR_CgaCtaId ;  /* 0x0000000000fc7919 */ /* 0x000ee20000008800 */
[----:B------:R-:W-:Y:S01]  /*0080*/  ULDC.64 UR10, c[0x0][0x218] ;  /* 0x00008600000a7ab9 */ /* 0x000fe20000000a00 */
[----:B------:R-:W4:Y:S01]  /*0090*/  S2UR UR4, SR_CTAID.X ;  /* 0x00000000000479c3 */ /* 0x000f220000002500 */
[----:B------:R-:W-:-:S07]  /*00a0*/  ULDC UR12, c[0x0][0x240] ;  /* 0x00009000000c7ab9 */ /* 0x000fce0000000800 */
[----:B------:R-:W3:Y:S01]  /*00b0*/  LDC.64 R184, c[0x0][0x238] ;  /* 0x00008e00ffb87b82 */ /* 0x000ee20000000a00 */
[----:B--2---:R-:W-:Y:S01]  /*00c0*/  IMAD.MOV.U32 R154, RZ, RZ, R3 ;  /* 0x000000ffff9a7224 */ /* 0x004fe200078e0003 */
[----:B------:R2:W-:Y:S01]  /*00d0*/  STL.64 [R1+0xd0], R2 ;  /* 0x0000d00201007387 */ /* 0x0005e20000100a00 */
[----:B------:R-:W-:-:S05]  /*00e0*/  IMAD.MOV.U32 R152, RZ, RZ, R2 ;  /* 0x000000ffff987224 */ /* 0x000fca00078e0002 */
[----:B------:R-:W3:Y:S01]  /*00f0*/  LDC.64 R250, c[0x0][0x230] ;  /* 0x00008c00fffa7b82 */ /* 0x000ee20000000a00 */
[----:B------:R-:W-:Y:S01]  /*0100*/  VIADD R0, R154, 0x1ff ;  /* 0x000001ff9a007836 */ /* 0x000fe20000000000 */
[----:B------:R-:W-:Y:S02]  /*0110*/  IABS R8, R154 ;  /* 0x0000009a00087213 */ /* 0x000fe40000000000 */
[----:B----4-:R-:W-:Y:S01]  /*0120*/  I2FP.F32.U32 R5, UR4 ;  /* 0x0000000400057c45 */ /* 0x010fe20008201000 */
[----:B------:R-:W-:Y:S01]  /*0130*/  ULDC UR4, c[0x0][0x150] ;  /* 0x0000540000047ab9 */ /* 0x000fe20000000800 */
[C---:B-1----:R-:W-:Y:S02]  /*0140*/  LEA.HI R158, R225.reuse, 0xe, RZ, 0x1a ;  /* 0x0000000ee19e7811 */ /* 0x042fe400078fd0ff */
[----:B------:R-:W-:Y:S01]  /*0150*/  LOP3.LUT R209, R225, 0x1f, RZ, 0xc0, !PT ;  /* 0x0000001fe1d17812 */ /* 0x000fe200078ec0ff */
[----:B------:R-:W-:Y:S01]  /*0160*/  FMUL R5, R5, UR4 ;  /* 0x0000000405057c20 */ /* 0x000fe20008400000 */
[----:B--2---:R-:W-:Y:S01]  /*0170*/  SHF.R.S32.HI R3, RZ, 0x1f, R0 ;  /* 0x0000001fff037819 */ /* 0x004fe20000011400 */
[----:B------:R-:W-:Y:S01]  /*0180*/  UIADD3 UR4, UR5, -0x20, URZ ;  /* 0xffffffe005047890 */ /* 0x000fe2000fffe03f */
[----:B---3--:R-:W-:-:S02]  /*0190*/  IMAD R167, R158, R184, RZ ;  /* 0x000000b89ea77224 */ /* 0x008fc400078e02ff */
[----:B------:R-:W-:Y:S01]  /*01a0*/  LEA.HI R3, R3, R0, RZ, 0x9 ;  /* 0x0000000003037211 */ /* 0x000fe200078f48ff */
[----:B------:R-:W1:Y:S01]  /*01b0*/  F2I.U32.TRUNC.NTZ R5, R5 ;  /* 0x0000000500057305 */ /* 0x000e62000020f000 */
[----:B------:R-:W-:Y:S02]  /*01c0*/  IMAD.SHL.U32 R173, R167, 0x4, RZ ;  /* 0x00000004a7ad7824 */ /* 0x000fe400078e00ff */
[----:B------:R-:W-:-:S05]  /*01d0*/  SHF.R.S32.HI R3, RZ, 0x9, R3 ;  /* 0x00000009ff037819 */ /* 0x000fca0000011403 */
[----:B------:R-:W-:-:S05]  /*01e0*/  IMAD.SHL.U32 R4, R3, 0x8, RZ ;  /* 0x0000000803047824 */ /* 0x000fca00078e00ff */
[-C--:B------:R-:W-:Y:S02]  /*01f0*/  IABS R7, R4.reuse ;  /* 0x0000000400077213 */ /* 0x080fe40000000000 */
[----:B-1----:R-:W-:Y:S02]  /*0200*/  IABS R11, R5 ;  /* 0x00000005000b7213 */ /* 0x002fe40000000000 */
[----:B------:R-:W1:Y:S08]  /*0210*/  I2F.RP R0, R7 ;  /* 0x0000000700007306 */ /* 0x000e700000209400 */
[----:B-1----:R-:W1:Y:S02]  /*0220*/  MUFU.RCP R0, R0 ;  /* 0x0000000000007308 */ /* 0x002e640000001000 */
[----:B-1----:R-:W-:Y:S01]  /*0230*/  VIADD R2, R0, 0xffffffe ;  /* 0x0ffffffe00027836 */ /* 0x002fe20000000000 */
[----:B------:R-:W-:-:S05]  /*0240*/  IABS R0, R4 ;  /* 0x0000000400007213 */ /* 0x000fca0000000000 */
[----:B------:R1:W2:Y:S01]  /*0250*/  F2I.FTZ.U32.TRUNC.NTZ R3, R2 ;  /* 0x0000000200037305 */ /* 0x0002a2000021f000 */
[----:B------:R-:W-:Y:S02]  /*0260*/  IMAD.MOV R0, RZ, RZ, -R0 ;  /* 0x000000ffff007224 */ /* 0x000fe400078e0a00 */
[----:B-1----:R-:W-:Y:S02]  /*0270*/  IMAD.MOV.U32 R2, RZ, RZ, RZ ;  /* 0x000000ffff027224 */ /* 0x002fe400078e00ff */
[----:B--2---:R-:W-:-:S04]  /*0280*/  IMAD.MOV R6, RZ, RZ, -R3 ;  /* 0x000000ffff067224 */ /* 0x004fc800078e0a03 */
[----:B------:R-:W-:-:S04]  /*0290*/  IMAD R9, R6, R7, RZ ;  /* 0x0000000706097224 */ /* 0x000fc800078e02ff */
[----:B------:R-:W-:-:S06]  /*02a0*/  IMAD.HI.U32 R2, R3, R9, R2 ;  /* 0x0000000903027227 */ /* 0x000fcc00078e0002 */
[----:B------:R-:W-:-:S04]  /*02b0*/  IMAD.HI.U32 R2, R2, R11, RZ ;  /* 0x0000000b02027227 */ /* 0x000fc800078e00ff */
[----:B------:R-:W-:-:S05]  /*02c0*/  IMAD R0, R2, R0, R11 ;  /* 0x0000000002007224 */ /* 0x000fca00078e020b */
[----:B------:R-:W-:-:S13]  /*02d0*/  ISETP.GT.U32.AND P1, PT, R7, R0, PT ;  /* 0x000000000700720c */ /* 0x000fda0003f24070 */
[----:B------:R-:W-:Y:S02]  /*02e0*/  @!P1 IMAD.IADD R0, R0, 0x1, -R7 ;  /* 0x0000000100009824 */ /* 0x000fe400078e0a07 */
[----:B------:R-:W-:Y:S01]  /*02f0*/  @!P1 VIADD R2, R2, 0x1 ;  /* 0x0000000102029836 */ /* 0x000fe20000000000 */
[----:B------:R-:W-:Y:S02]  /*0300*/  ISETP.NE.AND P1, PT, R4, RZ, PT ;  /* 0x000000ff0400720c */ /* 0x000fe40003f25270 */
[----:B------:R-:W-:Y:S02]  /*0310*/  ISETP.GE.U32.AND P0, PT, R0, R7, PT ;  /* 0x000000070000720c */ /* 0x000fe40003f06070 */
[----:B------:R-:W-:-:S04]  /*0320*/  LOP3.LUT R0, R5, R4, RZ, 0x3c, !PT ;  /* 0x0000000405007212 */ /* 0x000fc800078e3cff */
[----:B------:R-:W-:Y:S01]  /*0330*/  ISETP.GE.AND P2, PT, R0, RZ, PT ;  /* 0x000000ff0000720c */ /* 0x000fe20003f46270 */
[----:B------:R-:W-:-:S05]  /*0340*/  VIADD R0, R152, 0x3f ;  /* 0x0000003f98007836 */ /* 0x000fca0000000000 */
[----:B------:R-:W-:Y:S01]  /*0350*/  SHF.R.S32.HI R3, RZ, 0x1f, R0 ;  /* 0x0000001fff037819 */ /* 0x000fe20000011400 */
[----:B------:R-:W-:-:S03]  /*0360*/  @P0 VIADD R2, R2, 0x1 ;  /* 0x0000000102020836 */ /* 0x000fc60000000000 */
[----:B------:R-:W-:-:S03]  /*0370*/  LEA.HI R3, R3, R0, RZ, 0x6 ;  /* 0x0000000003037211 */ /* 0x000fc600078f30ff */
[----:B------:R-:W-:Y:S01]  /*0380*/  @!P2 IMAD.MOV R2, RZ, RZ, -R2 ;  /* 0x000000ffff02a224 */ /* 0x000fe200078e0a02 */
[----:B------:R-:W-:-:S05]  /*0390*/  @!P1 LOP3.LUT R2, RZ, R4, RZ, 0x33, !PT ;  /* 0x00000004ff029212 */ /* 0x000fca00078e33ff */
[----:B------:R-:W-:Y:S02]  /*03a0*/  IMAD.SHL.U32 R17, R2, 0x8, RZ ;  /* 0x0000000802117824 */ /* 0x000fe400078e00ff */
[----:B------:R-:W-:-:S03]  /*03b0*/  IMAD.MOV R2, RZ, RZ, -R2 ;  /* 0x000000ffff027224 */ /* 0x000fc600078e0a02 */
[----:B------:R-:W-:Y:S01]  /*03c0*/  LEA.HI.SX32 R3, R3, -R17, 0x1a ;  /* 0x8000001103037211 */ /* 0x000fe200078fd2ff */
[----:B------:R-:W-:Y:S02]  /*03d0*/  IMAD R14, R4, R2, R5 ;  /* 0x00000002040e7224 */ /* 0x000fe400078e0205 */
[----:B------:R-:W-:Y:S01]  /*03e0*/  IMAD.MOV.U32 R2, RZ, RZ, RZ ;  /* 0x000000ffff027224 */ /* 0x000fe200078e00ff */
[----:B------:R-:W-:Y:S02]  /*03f0*/  VIMNMX R15, R3, 0x8, PT ;  /* 0x00000008030f7848 */ /* 0x000fe40003fe0100 */
[----:B------:R-:W-:Y:S02]  /*0400*/  IABS R4, R14 ;  /* 0x0000000e00047213 */ /* 0x000fe40000000000 */
[----:B------:R-:W-:-:S04]  /*0410*/  IABS R6, R15 ;  /* 0x0000000f00067213 */ /* 0x000fc80000000000 */
[----:B------:R-:W1:Y:S08]  /*0420*/  I2F.RP R0, R6 ;  /* 0x0000000600007306 */ /* 0x000e700000209400 */
[----:B-1----:R-:W1:Y:S02]  /*0430*/  MUFU.RCP R0, R0 ;  /* 0x0000000000007308 */ /* 0x002e640000001000 */
[----:B-1----:R-:W-:-:S06]  /*0440*/  VIADD R3, R0, 0xffffffe ;  /* 0x0ffffffe00037836 */ /* 0x002fcc0000000000 */
[----:B------:R-:W1:Y:S02]  /*0450*/  F2I.FTZ.U32.TRUNC.NTZ R3, R3 ;  /* 0x0000000300037305 */ /* 0x000e64000021f000 */
[----:B-1----:R-:W-:-:S04]  /*0460*/  IMAD.MOV R7, RZ, RZ, -R3 ;  /* 0x000000ffff077224 */ /* 0x002fc800078e0a03 */
[----:B------:R-:W-:Y:S01]  /*0470*/  IMAD R5, R7, R6, RZ ;  /* 0x0000000607057224 */ /* 0x000fe200078e02ff */
[----:B------:R-:W-:-:S03]  /*0480*/  IABS R7, R15 ;  /* 0x0000000f00077213 */ /* 0x000fc60000000000 */
[----:B------:R-:W-:-:S04]  /*0490*/  IMAD.HI.U32 R0, R3, R5, R2 ;  /* 0x0000000503007227 */ /* 0x000fc800078e0002 */
[----:B------:R-:W-:Y:S02]  /*04a0*/  IMAD.MOV.U32 R3, RZ, RZ, R4 ;  /* 0x000000ffff037224 */ /* 0x000fe400078e0004 */
[----:B------:R-:W-:Y:S02]  /*04b0*/  IMAD.MOV.U32 R2, RZ, RZ, R8 ;  /* 0x000000ffff027224 */ /* 0x000fe400078e0008 */
[----:B------:R-:W-:Y:S02]  /*04c0*/  IMAD.MOV R4, RZ, RZ, -R7 ;  /* 0x000000ffff047224 */ /* 0x000fe400078e0a07 */
[----:B------:R-:W-:Y:S01]  /*04d0*/  IMAD.HI.U32 R0, R0, R3, RZ ;  /* 0x0000000300007227 */ /* 0x000fe200078e00ff */
[----:B------:R-:W1:Y:S03]  /*04e0*/  I2F.RP R8, R2 ;  /* 0x0000000200087306 */ /* 0x000e660000209400 */
[----:B------:R-:W-:Y:S01]  /*04f0*/  IMAD R3, R0, R4, R3 ;  /* 0x0000000400037224 */ /* 0x000fe200078e0203 */
[----:B------:R-:W-:-:S04]  /*0500*/  IABS R4, R152 ;  /* 0x0000009800047213 */ /* 0x000fc80000000000 */
[----:B------:R-:W-:Y:S01]  /*0510*/  ISETP.GT.U32.AND P1, PT, R6, R3, PT ;  /* 0x000000030600720c */ /* 0x000fe20003f24070 */
[----:B------:R-:W2:Y:S08]  /*0520*/  I2F.RP R5, R4 ;  /* 0x0000000400057306 */ /* 0x000eb00000209400 */
[----:B-1----:R-:W1:Y:S04]  /*0530*/  MUFU.RCP R8, R8 ;  /* 0x0000000800087308 */ /* 0x002e680000001000 */
[----:B------:R-:W-:-:S02]  /*0540*/  @!P1 IMAD.IADD R3, R3, 0x1, -R6 ;  /* 0x0000000103039824 */ /* 0x000fc400078e0a06 */
[----:B------:R-:W-:Y:S01]  /*0550*/  @!P1 VIADD R0, R0, 0x1 ;  /* 0x0000000100009836 */ /* 0x000fe20000000000 */
[----:B------:R-:W-:Y:S01]  /*0560*/  ISETP.NE.AND P1, PT, R15, RZ, PT ;  /* 0x000000ff0f00720c */ /* 0x000fe20003f25270 */
[----:B--2---:R-:W2:Y:S01]  /*0570*/  MUFU.RCP R5, R5 ;  /* 0x0000000500057308 */ /* 0x004ea20000001000 */
[----:B------:R-:W-:Y:S02]  /*0580*/  ISETP.GE.U32.AND P0, PT, R3, R6, PT ;  /* 0x000000060300720c */ /* 0x000fe40003f06070 */
[----:B------:R-:W-:-:S04]  /*0590*/  LOP3.LUT R3, R14, R15, RZ, 0x3c, !PT ;  /* 0x0000000f0e037212 */ /* 0x000fc800078e3cff */
[----:B------:R-:W-:Y:S01]  /*05a0*/  ISETP.GE.AND P2, PT, R3, RZ, PT ;  /* 0x000000ff0300720c */ /* 0x000fe20003f46270 */
[----:B-1----:R-:W-:Y:S01]  /*05b0*/  VIADD R6, R8, 0xffffffe ;  /* 0x0ffffffe08067836 */ /* 0x002fe20000000000 */
[----:B------:R-:W-:-:S03]  /*05c0*/  SHF.R.U32.HI R3, RZ, 0x5, R225 ;  /* 0x00000005ff037819 */ /* 0x000fc600000116e1 */
[----:B------:R1:W3:Y:S02]  /*05d0*/  F2I.FTZ.U32.TRUNC.NTZ R7, R6 ;  /* 0x0000000600077305 */ /* 0x0002e4000021f000 */
[----:B------:R-:W-:Y:S02]  /*05e0*/  @P0 VIADD R0, R0, 0x1 ;  /* 0x0000000100000836 */ /* 0x000fe40000000000 */
[----:B--2---:R-:W-:Y:S02]  /*05f0*/  VIADD R12, R5, 0xffffffe ;  /* 0x0ffffffe050c7836 */ /* 0x004fe40000000000 */
[----:B------:R-:W-:Y:S02]  /*0600*/  IMAD.MOV.U32 R16, RZ, RZ, R0 ;  /* 0x000000ffff107224 */ /* 0x000fe400078e0000 */
[----:B------:R-:W-:Y:S01]  /*0610*/  IMAD R0, R252, 0x100, R3 ;  /* 0x00000100fc007824 */ /* 0x000fe200078e0203 */
[----:B------:R-:W2:Y:S01]  /*0620*/  F2I.FTZ.U32.TRUNC.NTZ R13, R12 ;  /* 0x0000000c000d7305 */ /* 0x000ea2000021f000 */
[----:B------:R-:W-:Y:S01]  /*0630*/  @!P2 IMAD.MOV R16, RZ, RZ, -R16 ;  /* 0x000000ffff10a224 */ /* 0x000fe200078e0a10 */
[----:B------:R-:W-:Y:S01]  /*0640*/  @!P1 LOP3.LUT R16, RZ, R15, RZ, 0x33, !PT ;  /* 0x0000000fff109212 */ /* 0x000fe200078e33ff */
[----:B-1----:R-:W-:-:S02]  /*0650*/  IMAD.MOV.U32 R6, RZ, RZ, RZ ;  /* 0x000000ffff067224 */ /* 0x002fc400078e00ff */
[--C-:B---3--:R-:W-:Y:S02]  /*0660*/  IMAD.MOV R9, RZ, RZ, -R7.reuse ;  /* 0x000000ffff097224 */ /* 0x108fe400078e0a07 */
[----:B------:R-:W-:Y:S02]  /*0670*/  IMAD.SHL.U32 R3, R16, 0x200, RZ ;  /* 0x0000020010037824 */ /* 0x000fe400078e00ff */
[----:B------:R-:W-:Y:S02]  /*0680*/  IMAD R5, R9, R2, RZ ;  /* 0x0000000209057224 */ /* 0x000fe400078e02ff */
[----:B------:R-:W-:Y:S01]  /*0690*/  IMAD.MOV R16, RZ, RZ, -R16 ;  /* 0x000000ffff107224 */ /* 0x000fe200078e0a10 */
[----:B------:R-:W-:Y:S01]  /*06a0*/  LOP3.LUT R11, R3, 0x103, R0, 0xf8, !PT ;  /* 0x00000103030b7812 */ /* 0x000fe200078ef800 */
[----:B------:R-:W-:Y:S01]  /*06b0*/  IMAD.HI.U32 R7, R7, R5, R6 ;  /* 0x0000000507077227 */ /* 0x000fe200078e0006 */
[----:B------:R1:W-:Y:S02]  /*06c0*/  STL [R1+0x100], R3 ;  /* 0x0001000301007387 */ /* 0x0003e40000100800 */
[----:B------:R-:W-:Y:S01]  /*06d0*/  LOP3.LUT R20, R11, 0xfc, RZ, 0xfc, !PT ;  /* 0x000000fc0b147812 */ /* 0x000fe200078efcff */
[C---:B------:R-:W-:Y:S01]  /*06e0*/  IMAD.SHL.U32 R5, R225.reuse, 0x10, RZ ;  /* 0x00000010e1057824 */ /* 0x040fe200078e00ff */
[----:B------:R-:W-:Y:S01]  /*06f0*/  IABS R8, R11 ;  /* 0x0000000b00087213 */ /* 0x000fe20000000000 */
[----:B------:R-:W-:Y:S01]  /*0700*/  IMAD.SHL.U32 R0, R225, 0x80, RZ ;  /* 0x00000080e1007824 */ /* 0x000fe200078e00ff */
[----:B------:R-:W-:Y:S01]  /*0710*/  IABS R19, R20 ;  /* 0x0000001400137213 */ /* 0x000fe20000000000 */
[----:B--2---:R-:W-:Y:S01]  /*0720*/  IMAD.MOV R12, RZ, RZ, -R13 ;  /* 0x000000ffff0c7224 */ /* 0x004fe200078e0a0d */
[----:B------:R-:W-:Y:S01]  /*0730*/  LOP3.LUT R9, R5, 0x70, RZ, 0xc0, !PT ;  /* 0x0000007005097812 */ /* 0x000fe200078ec0ff */
[----:B------:R-:W-:Y:S01]  /*0740*/  IMAD.HI.U32 R5, R7, R8, RZ ;  /* 0x0000000807057227 */ /* 0x000fe200078e00ff */
[----:B------:R-:W-:-:S02]  /*0750*/  LEA.HI R6, R225, R0, RZ, 0x1c ;  /* 0x00000000e1067211 */ /* 0x000fc400078fe0ff */
[----:B------:R-:W-:Y:S01]  /*0760*/  LOP3.LUT R18, R11, 0x4, RZ, 0xfc, !PT ;  /* 0x000000040b127812 */ /* 0x000fe200078efcff */
[----:B------:R-:W-:Y:S01]  /*0770*/  IMAD.HI.U32 R0, R7, R19, RZ ;  /* 0x0000001307007227 */ /* 0x000fe200078e00ff */
[C---:B------:R-:W-:Y:S02]  /*0780*/  LOP3.LUT R21, R11.reuse, 0x8, RZ, 0xfc, !PT ;  /* 0x000000080b157812 */ /* 0x040fe400078efcff */
[C---:B------:R-:W-:Y:S01]  /*0790*/  LOP3.LUT R22, R11.reuse, 0xc, RZ, 0xfc, !PT ;  /* 0x0000000c0b167812 */ /* 0x040fe200078efcff */
[----:B------:R-:W-:Y:S01]  /*07a0*/  IMAD.MOV R5, RZ, RZ, -R5 ;  /* 0x000000ffff057224 */ /* 0x000fe200078e0a05 */
[----:B------:R-:W-:Y:S01]  /*07b0*/  LOP3.LUT R23, R11, 0x18, RZ, 0xfc, !PT ;  /* 0x000000180b177812 */ /* 0x000fe200078efcff */
[----:B------:R-:W-:Y:S01]  /*07c0*/  IMAD.MOV R10, RZ, RZ, -R0 ;  /* 0x000000ffff0a7224 */ /* 0x000fe200078e0a00 */
[----:B------:R-:W-:Y:S01]  /*07d0*/  LOP3.LUT R0, R9, 0x1f84, R6, 0xf8, !PT ;  /* 0x00001f8409007812 */ /* 0x000fe200078ef806 */
[C---:B------:R-:W-:Y:S01]  /*07e0*/  IMAD R6, R2.reuse, R5, R8 ;  /* 0x0000000502067224 */ /* 0x040fe200078e0208 */
[----:B------:R-:W-:Y:S01]  /*07f0*/  LOP3.LUT R24, R11, 0x1c, RZ, 0xfc, !PT ;  /* 0x0000001c0b187812 */ /* 0x000fe200078efcff */
[----:B------:R-:W-:Y:S01]  /*0800*/  IMAD.MOV.U32 R9, RZ, RZ, R12 ;  /* 0x000000ffff097224 */ /* 0x000fe200078e000c */
[----:B------:R-:W-:Y:S01]  /*0810*/  ISETP.GE.AND P4, PT, R21, RZ, PT ;  /* 0x000000ff1500720c */ /* 0x000fe20003f86270 */
[C---:B------:R-:W-:Y:S01]  /*0820*/  IMAD R19, R2.reuse, R10, R19 ;  /* 0x0000000a02137224 */ /* 0x040fe200078e0213 */
[C---:B------:R-:W-:Y:S01]  /*0830*/  ISETP.GT.U32.AND P0, PT, R2.reuse, R6, PT ;  /* 0x000000060200720c */ /* 0x040fe20003f04070 */
[----:B------:R-:W-:Y:S01]  /*0840*/  IMAD R5, R9, R4, RZ ;  /* 0x0000000409057224 */ /* 0x000fe200078e02ff */
[----:B------:R-:W-:Y:S01]  /*0850*/  IABS R10, R18 ;  /* 0x00000012000a7213 */ /* 0x000fe20000000000 */
[----:B------:R-:W-:Y:S01]  /*0860*/  IMAD.MOV.U32 R12, RZ, RZ, RZ ;  /* 0x000000ffff0c7224 */ /* 0x000fe200078e00ff */
[----:B------:R-:W-:Y:S01]  /*0870*/  ISETP.GT.U32.AND P1, PT, R2, R19, PT ;  /* 0x000000130200720c */ /* 0x000fe20003f24070 */
[----:B------:R-:W-:Y:S01]  /*0880*/  IMAD R16, R15, R16, R14 ;  /* 0x000000100f107224 */ /* 0x000fe200078e020e */
[----:B------:R-:W-:Y:S01]  /*0890*/  IABS R14, R21 ;  /* 0x00000015000e7213 */ /* 0x000fe20000000000 */
[----:B------:R-:W-:Y:S01]  /*08a0*/  IMAD.HI.U32 R12, R13, R5, R12 ;  /* 0x000000050d0c7227 */ /* 0x000fe200078e000c */
[----:B------:R-:W-:-:S02]  /*08b0*/  IABS R15, R22 ;  /* 0x00000016000f7213 */ /* 0x000fc40000000000 */
[----:B------:R-:W-:Y:S01]  /*08c0*/  LOP3.LUT R25, R11, 0x20, RZ, 0xfc, !PT ;  /* 0x000000200b197812 */ /* 0x000fe200078efcff */
[----:B------:R-:W-:Y:S01]  /*08d0*/  IMAD.HI.U32 R5, R7, R10, RZ ;  /* 0x0000000a07057227 */ /* 0x000fe200078e00ff */
[C---:B------:R-:W-:Y:S02]  /*08e0*/  LOP3.LUT R26, R11.reuse, 0x24, RZ, 0xfc, !PT ;  /* 0x000000240b1a7812 */ /* 0x040fe400078efcff */
[----:B------:R-:W-:Y:S01]  /*08f0*/  LOP3.LUT R29, R11, 0x30, RZ, 0xfc, !PT ;  /* 0x000000300b1d7812 */ /* 0x000fe200078efcff */
[----:B------:R-:W-:Y:S01]  /*0900*/  @!P0 IMAD.IADD R6, R6, 0x1, -R2 ;  /* 0x0000000106068824 */ /* 0x000fe200078e0a02 */
[----:B------:R-:W-:Y:S01]  /*0910*/  ISETP.GE.AND P0, PT, R18, RZ, PT ;  /* 0x000000ff1200720c */ /* 0x000fe20003f06270 */
[----:B------:R-:W-:Y:S01]  /*0920*/  IMAD.MOV R9, RZ, RZ, -R5 ;  /* 0x000000ffff097224 */ /* 0x000fe200078e0a05 */
[----:B------:R-:W-:Y:S01]  /*0930*/  IABS R18, R24 ;  /* 0x0000001800127213 */ /* 0x000fe20000000000 */
[----:B------:R-:W-:Y:S01]  /*0940*/  IMAD.HI.U32 R8, R7, R14, RZ ;  /* 0x0000000e07087227 */ /* 0x000fe200078e00ff */
[----:B------:R-:W-:-:S02]  /*0950*/  ISETP.GT.U32.AND P5, PT, R2, R6, PT ;  /* 0x000000060200720c */ /* 0x000fc40003fa4070 */
[----:B------:R-:W-:Y:S01]  /*0960*/  LOP3.LUT R30, R11, 0x34, RZ, 0xfc, !PT ;  /* 0x000000340b1e7812 */ /* 0x000fe200078efcff */
[----:B------:R-:W-:Y:S01]  /*0970*/  IMAD.HI.U32 R5, R7, R15, RZ ;  /* 0x0000000f07057227 */ /* 0x000fe200078e00ff */
[C---:B------:R-:W-:Y:S02]  /*0980*/  LOP3.LUT R31, R11.reuse, 0x38, RZ, 0xfc, !PT ;  /* 0x000000380b1f7812 */ /* 0x040fe400078efcff */
[C---:B------:R-:W-:Y:S01]  /*0990*/  LOP3.LUT R32, R11.reuse, 0x3c, RZ, 0xfc, !PT ;  /* 0x0000003c0b207812 */ /* 0x040fe200078efcff */
[----:B------:R-:W-:Y:S01]  /*09a0*/  IMAD.MOV R13, RZ, RZ, -R8 ;  /* 0x000000ffff0d7224 */ /* 0x000fe200078e0a08 */
[C---:B------:R-:W-:Y:S01]  /*09b0*/  LOP3.LUT R34, R11.reuse, 0x40, RZ, 0xfc, !PT ;  /* 0x000000400b227812 */ /* 0x040fe200078efcff */
[C---:B------:R-:W-:Y:S01]  /*09c0*/  IMAD R10, R2.reuse, R9, R10 ;  /* 0x00000009020a7224 */ /* 0x040fe200078e020a */
[----:B------:R-:W-:Y:S01]  /*09d0*/  IABS R28, R32 ;  /* 0x00000020001c7213 */ /* 0x000fe20000000000 */
[----:B------:R-:W-:Y:S01]  /*09e0*/  IMAD.MOV R5, RZ, RZ, -R5 ;  /* 0x000000ffff057224 */ /* 0x000fe200078e0a05 */
[C---:B------:R-:W-:Y:S01]  /*09f0*/  LOP3.LUT R35, R11.reuse, 0x44, RZ, 0xfc, !PT ;  /* 0x000000440b237812 */ /* 0x040fe200078efcff */
[C---:B------:R-:W-:Y:S01]  /*0a00*/  IMAD R9, R2.reuse, R13, R14 ;  /* 0x0000000d02097224 */ /* 0x040fe200078e020e */
[C---:B------:R-:W-:Y:S01]  /*0a10*/  ISETP.GT.U32.AND P2, PT, R2.reuse, R10, PT ;  /* 0x0000000a0200720c */ /* 0x040fe20003f44070 */
[C---:B------:R-:W-:Y:S01]  /*0a20*/  IMAD R8, R2.reuse, R5, R15 ;  /* 0x0000000502087224 */ /* 0x040fe200078e020f */
[----:B------:R-:W-:Y:S01]  /*0a30*/  LOP3.LUT R5, R11, 0x10, RZ, 0xfc, !PT ;  /* 0x000000100b057812 */ /* 0x000fe200078efcff */
[--C-:B------:R-:W-:Y:S01]  /*0a40*/  @!P1 IMAD.IADD R19, R19, 0x1, -R2.reuse ;  /* 0x0000000113139824 */ /* 0x100fe200078e0a02 */
[----:B------:R-:W-:Y:S01]  /*0a50*/  ISETP.GT.U32.AND P6, PT, R2, R9, PT ;  /* 0x000000090200720c */ /* 0x000fe20003fc4070 */
[----:B------:R-:W-:Y:S01]  /*0a60*/  @!P5 IMAD.IADD R6, R6, 0x1, -R2 ;  /* 0x000000010606d824 */ /* 0x000fe200078e0a02 */
[C---:B------:R-:W-:Y:S01]  /*0a70*/  ISETP.GT.U32.AND P5, PT, R2.reuse, R8, PT ;  /* 0x000000080200720c */ /* 0x040fe20003fa4070 */
[----:B------:R-:W-:Y:S01]  /*0a80*/  IMAD.IADD R16, R17, 0x1, R16 ;  /* 0x0000000111107824 */ /* 0x000fe200078e0210 */
[----:B------:R-:W-:-:S02]  /*0a90*/  ISETP.GT.U32.AND P3, PT, R2, R19, PT ;  /* 0x000000130200720c */ /* 0x000fc40003f64070 */
[----:B------:R-:W-:Y:S02]  /*0aa0*/  ISETP.GE.AND P1, PT, R22, RZ, PT ;  /* 0x000000ff1600720c */ /* 0x000fe40003f26270 */
[----:B------:R-:W-:Y:S01]  /*0ab0*/  IABS R14, R5 ;  /* 0x00000005000e7213 */ /* 0x000fe20000000000 */
[--C-:B------:R-:W-:Y:S01]  /*0ac0*/  @!P2 IMAD.IADD R10, R10, 0x1, -R2.reuse ;  /* 0x000000010a0aa824 */ /* 0x100fe200078e0a02 */
[----:B------:R-:W-:Y:S02]  /*0ad0*/  LOP3.LUT R22, R11, 0x14, RZ, 0xfc, !PT ;  /* 0x000000140b167812 */ /* 0x000fe400078efcff */
[----:B------:R-:W-:Y:S01]  /*0ae0*/  ISETP.GE.AND P2, PT, R5, RZ, PT ;  /* 0x000000ff0500720c */ /* 0x000fe20003f46270 */
[--C-:B------:R-:W-:Y:S01]  /*0af0*/  @!P6 IMAD.IADD R9, R9, 0x1, -R2.reuse ;  /* 0x000000010909e824 */ /* 0x100fe200078e0a02 */
[----:B------:R-:W-:Y:S01]  /*0b00*/  IABS R15, R22 ;  /* 0x00000016000f7213 */ /* 0x000fe20000000000 */
[----:B------:R-:W-:Y:S01]  /*0b10*/  @!P5 IMAD.IADD R8, R8, 0x1, -R2 ;  /* 0x000000010808d824 */ /* 0x000fe200078e0a02 */
[----:B------:R-:W-:Y:S01]  /*0b20*/  ISETP.GT.U32.AND P6, PT, R2, R10, PT ;  /* 0x0000000a0200720c */ /* 0x000fe20003fc4070 */
[----:B------:R-:W-:Y:S01]  /*0b30*/  IMAD.HI.U32 R5, R7, R14, RZ ;  /* 0x0000000e07057227 */ /* 0x000fe200078e00ff */
[----:B------:R-:W-:-:S02]  /*0b40*/  IABS R17, R23 ;  /* 0x0000001700117213 */ /* 0x000fc40000000000 */
[C---:B------:R-:W-:Y:S01]  /*0b50*/  ISETP.GT.U32.AND P5, PT, R2.reuse, R8, PT ;  /* 0x000000080200720c */ /* 0x040fe20003fa4070 */
[----:B------:R-:W-:Y:S01]  /*0b60*/  @!P3 IMAD.IADD R19, R19, 0x1, -R2 ;  /* 0x000000011313b824 */ /* 0x000fe200078e0a02 */
[C---:B------:R-:W-:Y:S01]  /*0b70*/  ISETP.GE.AND P3, PT, R11.reuse, RZ, PT ;  /* 0x000000ff0b00720c */ /* 0x040fe20003f66270 */
[----:B------:R-:W-:Y:S01]  /*0b80*/  IMAD.MOV R13, RZ, RZ, -R5 ;  /* 0x000000ffff0d7224 */ /* 0x000fe200078e0a05 */
[----:B------:R-:W-:Y:S01]  /*0b90*/  LOP3.LUT R36, R11, 0x48, RZ, 0xfc, !PT ;  /* 0x000000480b247812 */ /* 0x000fe200078efcff */
[----:B------:R-:W-:Y:S01]  /*0ba0*/  IMAD.HI.U32 R5, R7, R15, RZ ;  /* 0x0000000f07057227 */ /* 0x000fe200078e00ff */
[C---:B------:R-:W-:Y:S02]  /*0bb0*/  LOP3.LUT R37, R11.reuse, 0x4c, RZ, 0xfc, !PT ;  /* 0x0000004c0b257812 */ /* 0x040fe400078efcff */
[C---:B------:R-:W-:Y:S01]  /*0bc0*/  LOP3.LUT R38, R11.reuse, 0x50, RZ, 0xfc, !PT ;  /* 0x000000500b267812 */ /* 0x040fe200078efcff */
[----:B------:R-:W-:Y:S01]  /*0bd0*/  IMAD R14, R2, R13, R14 ;  /* 0x0000000d020e7224 */ /* 0x000fe200078e020e */
[C---:B------:R-:W-:Y:S01]  /*0be0*/  LOP3.LUT R39, R11.reuse, 0x54, RZ, 0xfc, !PT ;  /* 0x000000540b277812 */ /* 0x040fe200078efcff */
[----:B------:R-:W-:Y:S01]  /*0bf0*/  IMAD.MOV R5, RZ, RZ, -R5 ;  /* 0x000000ffff057224 */ /* 0x000fe200078e0a05 */
[----:B------:R-:W-:Y:S01]  /*0c00*/  IABS R33, R38 ;  /* 0x0000002600217213 */ /* 0x000fe20000000000 */
[----:B------:R-:W-:Y:S01]  /*0c10*/  @!P6 IMAD.IADD R10, R10, 0x1, -R2 ;  /* 0x000000010a0ae824 */ /* 0x000fe200078e0a02 */
[C---:B------:R-:W-:Y:S01]  /*0c20*/  ISETP.GT.U32.AND P6, PT, R2.reuse, R14, PT ;  /* 0x0000000e0200720c */ /* 0x040fe20003fc4070 */
[C---:B------:R-:W-:Y:S01]  /*0c30*/  IMAD R13, R2.reuse, R5, R15 ;  /* 0x00000005020d7224 */ /* 0x040fe200078e020f */
[----:B------:R-:W-:Y:S01]  /*0c40*/  LOP3.LUT R40, R11, 0x58, RZ, 0xfc, !PT ;  /* 0x000000580b287812 */ /* 0x000fe200078efcff */
[----:B------:R-:W-:Y:S01]  /*0c50*/  @!P3 IMAD.MOV R6, RZ, RZ, -R6 ;  /* 0x000000ffff06b224 */ /* 0x000fe200078e0a06 */
[----:B------:R-:W-:Y:S01]  /*0c60*/  ISETP.GT.U32.AND P3, PT, R2, R9, PT ;  /* 0x000000090200720c */ /* 0x000fe20003f64070 */
[----:B------:R-:W-:Y:S01]  /*0c70*/  @!P5 IMAD.IADD R8, R8, 0x1, -R2 ;  /* 0x000000010808d824 */ /* 0x000fe200078e0a02 */
[----:B------:R-:W-:Y:S01]  /*0c80*/  ISETP.GT.U32.AND P5, PT, R2, R13, PT ;  /* 0x0000000d0200720c */ /* 0x000fe20003fa4070 */
[----:B------:R-:W-:Y:S01]  /*0c90*/  IMAD.HI.U32 R5, R7, R17, RZ ;  /* 0x0000001107057227 */ /* 0x000fe200078e00ff */
[----:B------:R-:W-:-:S02]  /*0ca0*/  LOP3.LUT R41, R11, 0x60, RZ, 0xfc, !PT ;  /* 0x000000600b297812 */ /* 0x000fc400078efcff */
[----:B------:R-:W-:Y:S01]  /*0cb0*/  LOP3.LUT R43, R11, 0x70, RZ, 0xfc, !PT ;  /* 0x000000700b2b7812 */ /* 0x000fe200078efcff */
[----:B------:R-:W-:Y:S01]  /*0cc0*/  IMAD.HI.U32 R15, R7, R18, RZ ;  /* 0x00000012070f7227 */ /* 0x000fe200078e00ff */
[C---:B------:R-:W-:Y:S02]  /*0cd0*/  LOP3.LUT R42, R11.reuse, 0x6c, RZ, 0xfc, !PT ;  /* 0x0000006c0b2a7812 */ /* 0x040fe400078efcff */
[----:B------:R-:W-:Y:S01]  /*0ce0*/  LOP3.LUT R49, R11, 0x7c, RZ, 0xfc, !PT ;  /* 0x0000007c0b317812 */ /* 0x000fe200078efcff */
[--C-:B------:R-:W-:Y:S01]  /*0cf0*/  @!P6 IMAD.IADD R14, R14, 0x1, -R2.reuse ;  /* 0x000000010e0ee824 */ /* 0x100fe200078e0a02 */
[----:B------:R-:W-:Y:S01]  /*0d00*/  ISETP.GE.AND P6, PT, R22, RZ, PT ;  /* 0x000000ff1600720c */ /* 0x000fe20003fc6270 */
[--C-:B------:R-:W-:Y:S01]  /*0d10*/  @!P3 IMAD.IADD R9, R9, 0x1, -R2.reuse ;  /* 0x000000010909b824 */ /* 0x100fe200078e0a02 */
[----:B------:R-:W-:Y:S01]  /*0d20*/  ISETP.GE.AND P3, PT, R20, RZ, PT ;  /* 0x000000ff1400720c */ /* 0x000fe20003f66270 */
[----:B------:R-:W-:Y:S01]  /*0d30*/  IMAD.MOV R5, RZ, RZ, -R5 ;  /* 0x000000ffff057224 */ /* 0x000fe200078e0a05 */
[----:B------:R-:W-:Y:S01]  /*0d40*/  IABS R20, R25 ;  /* 0x0000001900147213 */ /* 0x000fe20000000000 */
[----:B------:R-:W-:Y:S01]  /*0d50*/  IMAD.MOV R21, RZ, RZ, -R15 ;  /* 0x000000ffff157224 */ /* 0x000fe200078e0a0f */
[----:B------:R-:W-:Y:S01]  /*0d60*/  IABS R22, R26 ;  /* 0x0000001a00167213 */ /* 0x000fe20000000000 */
[----:B------:R-:W-:Y:S01]  /*0d70*/  @!P5 IMAD.IADD R13, R13, 0x1, -R2 ;  /* 0x000000010d0dd824 */ /* 0x000fe200078e0a02 */
[C---:B------:R-:W-:Y:S01]  /*0d80*/  ISETP.GT.U32.AND P5, PT, R2.reuse, R14, PT ;  /* 0x0000000e0200720c */ /* 0x040fe20003fa4070 */
[C---:B------:R-:W-:Y:S01]  /*0d90*/  IMAD R15, R2.reuse, R5, R17 ;  /* 0x00000005020f7224 */ /* 0x040fe200078e0211 */
[----:B------:R-:W-:Y:S01]  /*0da0*/  IABS R45, R49 ;  /* 0x00000031002d7213 */ /* 0x000fe20000000000 */
[C---:B------:R-:W-:Y:S01]  /*0db0*/  IMAD R17, R2.reuse, R21, R18 ;  /* 0x0000001502117224 */ /* 0x040fe200078e0212 */
[----:B------:R-:W-:Y:S01]  /*0dc0*/  LOP3.LUT R48, R11, 0x78, RZ, 0xfc, !PT ;  /* 0x000000780b307812 */ /* 0x000fe200078efcff */
[----:B------:R-:W-:Y:S01]  /*0dd0*/  @!P0 IMAD.MOV R10, RZ, RZ, -R10 ;  /* 0x000000ffff0a8224 */ /* 0x000fe200078e0a0a */
[----:B------:R-:W-:Y:S01]  /*0de0*/  ISETP.GT.U32.AND P0, PT, R2, R13, PT ;  /* 0x0000000d0200720c */ /* 0x000fe20003f04070 */
[----:B------:R-:W-:Y:S01]  /*0df0*/  IMAD.HI.U32 R18, R7, R20, RZ ;  /* 0x0000001407127227 */ /* 0x000fe200078e00ff */
[----:B------:R-:W-:-:S02]  /*0e00*/  IABS R44, R48 ;  /* 0x00000030002c7213 */ /* 0x000fc40000000000 */
[----:B------:R-:W-:Y:S01]  /*0e10*/  LOP3.LUT R50, R11, 0x80, RZ, 0xfc, !PT ;  /* 0x000000800b327812 */ /* 0x000fe200078efcff */
[----:B------:R-:W-:Y:S01]  /*0e20*/  @!P4 IMAD.MOV R9, RZ, RZ, -R9 ;  /* 0x000000ffff09c224 */ /* 0x000fe200078e0a09 */
[----:B------:R-:W-:Y:S01]  /*0e30*/  ISETP.GT.U32.AND P4, PT, R2, R17, PT ;  /* 0x000000110200720c */ /* 0x000fe20003f84070 */
[----:B------:R-:W-:Y:S01]  /*0e40*/  IMAD.MOV.U32 R5, RZ, RZ, R19 ;  /* 0x000000ffff057224 */ /* 0x000fe200078e0013 */
[----:B------:R-:W-:Y:S01]  /*0e50*/  IABS R46, R50 ;  /* 0x00000032002e7213 */ /* 0x000fe20000000000 */
[----:B------:R-:W-:Y:S01]  /*0e60*/  IMAD.HI.U32 R19, R7, R22, RZ ;  /* 0x0000001607137227 */ /* 0x000fe200078e00ff */
[C---:B------:R-:W-:Y:S02]  /*0e70*/  LOP3.LUT R52, R11.reuse, 0x88, RZ, 0xfc, !PT ;  /* 0x000000880b347812 */ /* 0x040fe400078efcff */
[C---:B------:R-:W-:Y:S01]  /*0e80*/  LOP3.LUT R51, R11.reuse, 0x84, RZ, 0xfc, !PT ;  /* 0x000000840b337812 */ /* 0x040fe200078efcff */
[----:B------:R-:W-:Y:S01]  /*0e90*/  IMAD.MOV R21, RZ, RZ, -R18 ;  /* 0x000000ffff157224 */ /* 0x000fe200078e0a12 */
[C---:B------:R-:W-:Y:S01]  /*0ea0*/  LOP3.LUT R53, R11.reuse, 0x8c, RZ, 0xfc, !PT ;  /* 0x0000008c0b357812 */ /* 0x040fe200078efcff */
[----:B------:R-:W-:Y:S01]  /*0eb0*/  @!P5 IMAD.IADD R14, R14, 0x1, -R2 ;  /* 0x000000010e0ed824 */ /* 0x000fe200078e0a02 */
[----:B------:R-:W-:Y:S01]  /*0ec0*/  ISETP.GE.AND P5, PT, R24, RZ, PT ;  /* 0x000000ff1800720c */ /* 0x000fe20003fa6270 */
[----:B------:R-:W-:Y:S01]  /*0ed0*/  IMAD.MOV R19, RZ, RZ, -R19 ;  /* 0x000000ffff137224 */ /* 0x000fe200078e0a13 */
[----:B------:R-:W-:Y:S01]  /*0ee0*/  IABS R24, R29 ;  /* 0x0000001d00187213 */ /* 0x000fe20000000000 */
[C---:B------:R-:W-:Y:S01]  /*0ef0*/  IMAD R18, R2.reuse, R21, R20 ;  /* 0x0000001502127224 */ /* 0x040fe200078e0214 */
[----:B------:R-:W-:Y:S01]  /*0f00*/  LOP3.LUT R21, R11, 0x28, RZ, 0xfc, !PT ;  /* 0x000000280b157812 */ /* 0x000fe200078efcff */
[----:B------:R-:W-:Y:S01]  /*0f10*/  @!P0 IMAD.IADD R13, R13, 0x1, -R2 ;  /* 0x000000010d0d8824 */ /* 0x000fe200078e0a02 */
[----:B------:R-:W-:Y:S01]  /*0f20*/  ISETP.GE.AND P0, PT, R25, RZ, PT ;  /* 0x000000ff1900720c */ /* 0x000fe20003f06270 */
[C---:B------:R-:W-:Y:S01]  /*0f30*/  IMAD R20, R2.reuse, R19, R22 ;  /* 0x0000001302147224 */ /* 0x040fe200078e0216 */
[----:B------:R-:W-:Y:S01]  /*0f40*/  LOP3.LUT R25, R11, 0x2c, RZ, 0xfc, !PT ;  /* 0x0000002c0b197812 */ /* 0x000fe200078efcff */
[----:B------:R-:W-:Y:S01]  /*0f50*/  @!P2 IMAD.MOV R14, RZ, RZ, -R14 ;  /* 0x000000ffff0ea224 */ /* 0x000fe200078e0a0e */
[C---:B------:R-:W-:Y:S01]  /*0f60*/  ISETP.GT.U32.AND P2, PT, R2.reuse, R18, PT ;  /* 0x000000120200720c */ /* 0x040fe20003f44070 */
[----:B------:R-:W-:Y:S01]  /*0f70*/  @!P4 IMAD.IADD R17, R17, 0x1, -R2 ;  /* 0x000000011111c824 */ /* 0x000fe200078e0a02 */
[----:B------:R-:W-:Y:S01]  /*0f80*/  IABS R22, R21 ;  /* 0x0000001500167213 */ /* 0x000fe20000000000 */
[----:B------:R-:W-:Y:S01]  /*0f90*/  @!P6 IMAD.MOV R13, RZ, RZ, -R13 ;  /* 0x000000ffff0de224 */ /* 0x000fe200078e0a0d */
[C---:B------:R-:W-:Y:S01]  /*0fa0*/  ISETP.GT.U32.AND P6, PT, R2.reuse, R20, PT ;  /* 0x000000140200720c */ /* 0x040fe20003fc4070 */
[----:B------:R-:W-:Y:S01]  /*0fb0*/  @!P3 IMAD.MOV R5, RZ, RZ, -R5 ;  /* 0x000000ffff05b224 */ /* 0x000fe200078e0a05 */
[C---:B------:R-:W-:Y:S01]  /*0fc0*/  ISETP.GT.U32.AND P4, PT, R2.reuse, R17, PT ;  /* 0x000000110200720c */ /* 0x040fe20003f84070 */
[----:B------:R-:W-:Y:S01]  /*0fd0*/  @!P1 IMAD.MOV R8, RZ, RZ, -R8 ;  /* 0x000000ffff089224 */ /* 0x000fe200078e0a08 */
[----:B------:R-:W-:Y:S01]  /*0fe0*/  ISETP.GT.U32.AND P3, PT, R2, R15, PT ;  /* 0x0000000f0200720c */ /* 0x000fe20003f64070 */
[----:B------:R-:W-:Y:S01]  /*0ff0*/  IMAD.HI.U32 R19, R7, R22, RZ ;  /* 0x0000001607137227 */ /* 0x000fe200078e00ff */
[----:B------:R-:W-:-:S02]  /*1000*/  ISETP.GE.AND P1, PT, R23, RZ, PT ;  /* 0x000000ff1700720c */ /* 0x000fc40003f26270 */
[----:B------:R-:W-:Y:S01]  /*1010*/  IABS R23, R25 ;  /* 0x0000001900177213 */ /* 0x000fe20000000000 */
[--C-:B------:R-:W-:Y:S01]  /*1020*/  @!P2 IMAD.IADD R18, R18, 0x1, -R2.reuse ;  /* 0x000000011212a824 */ /* 0x100fe200078e0a02 */
[----:B------:R-:W-:Y:S01]  /*1030*/  IABS R47, R51 ;  /* 0x00000033002f7213 */ /* 0x000fe20000000000 */
[----:B------:R-:W-:Y:S01]  /*1040*/  IMAD.MOV R19, RZ, RZ, -R19 ;  /* 0x000000ffff137224 */ /* 0x000fe200078e0a13 */
[----:B------:R-:W-:Y:S01]  /*1050*/  LOP3.LUT R54, R11, 0x90, RZ, 0xfc, !PT ;  /* 0x000000900b367812 */ /* 0x000fe200078efcff */
[--C-:B------:R-:W-:Y:S01]  /*1060*/  @!P6 IMAD.IADD R20, R20, 0x1, -R2.reuse ;  /* 0x000000011414e824 */ /* 0x100fe200078e0a02 */
[C---:B------:R-:W-:Y:S01]  /*1070*/  ISETP.GT.U32.AND P2, PT, R2.reuse, R18, PT ;  /* 0x000000120200720c */ /* 0x040fe20003f44070 */
[--C-:B------:R-:W-:Y:S01]  /*1080*/  @!P4 IMAD.IADD R17, R17, 0x1, -R2.reuse ;  /* 0x000000011111c824 */ /* 0x100fe200078e0a02 */
[----:B------:R-:W-:Y:S01]  /*1090*/  ISETP.GE.AND P4, PT, R21, RZ, PT ;  /* 0x000000ff1500720c */ /* 0x000fe20003f86270 */
[----:B------:R-:W-:Y:S01]  /*10a0*/  @!P3 IMAD.IADD R15, R15, 0x1, -R2 ;  /* 0x000000010f0fb824 */ /* 0x000fe200078e0a02 */
[----:B------:R-:W-:Y:S01]  /*10b0*/  ISETP.GT.U32.AND P6, PT, R2, R20, PT ;  /* 0x000000140200720c */ /* 0x000fe20003fc4070 */
[----:B------:R-:W-:Y:S01]  /*10c0*/  IMAD.HI.U32 R21, R7, R23, RZ ;  /* 0x0000001707157227 */ /* 0x000fe200078e00ff */
[----:B------:R-:W-:-:S02]  /*10d0*/  IABS R205, R53 ;  /* 0x0000003500cd7213 */ /* 0x000fc40000000000 */
[C---:B------:R-:W-:Y:S01]  /*10e0*/  ISETP.GT.U32.AND P3, PT, R2.reuse, R15, PT ;  /* 0x0000000f0200720c */ /* 0x040fe20003f64070 */
[----:B------:R-:W-:Y:S01]  /*10f0*/  IMAD.MOV R21, RZ, RZ, -R21 ;  /* 0x000000ffff157224 */ /* 0x000fe200078e0a15 */
[----:B------:R-:W-:Y:S01]  /*1100*/  IABS R204, R54 ;  /* 0x0000003600cc7213 */ /* 0x000fe20000000000 */
[C---:B------:R-:W-:Y:S01]  /*1110*/  IMAD R19, R2.reuse, R19, R22 ;  /* 0x0000001302137224 */ /* 0x040fe200078e0216 */
[C---:B------:R-:W-:Y:S01]  /*1120*/  LOP3.LUT R56, R11.reuse, 0xb4, RZ, 0xfc, !PT ;  /* 0x000000b40b387812 */ /* 0x040fe200078efcff */
[----:B------:R-:W-:Y:S01]  /*1130*/  IMAD R21, R2, R21, R23 ;  /* 0x0000001502157224 */ /* 0x000fe200078e0217 */
[----:B------:R-:W-:Y:S01]  /*1140*/  LOP3.LUT R58, R11, 0xb8, RZ, 0xfc, !PT ;  /* 0x000000b80b3a7812 */ /* 0x000fe200078efcff */
[--C-:B------:R-:W-:Y:S01]  /*1150*/  @!P2 IMAD.IADD R18, R18, 0x1, -R2.reuse ;  /* 0x000000011212a824 */ /* 0x100fe200078e0a02 */
[----:B------:R-:W-:Y:S01]  /*1160*/  ISETP.GT.U32.AND P2, PT, R2, R19, PT ;  /* 0x000000130200720c */ /* 0x000fe20003f44070 */
[----:B------:R-:W-:Y:S01]  /*1170*/  @!P6 IMAD.IADD R20, R20, 0x1, -R2 ;  /* 0x000000011414e824 */ /* 0x000fe200078e0a02 */
[----:B------:R-:W-:Y:S01]  /*1180*/  ISETP.GT.U32.AND P6, PT, R2, R21, PT ;  /* 0x000000150200720c */ /* 0x000fe20003fc4070 */
[----:B------:R-:W-:Y:S01]  /*1190*/  IMAD.HI.U32 R22, R7, R24, RZ ;  /* 0x0000001807167227 */ /* 0x000fe200078e00ff */
[----:B------:R-:W-:-:S02]  /*11a0*/  IABS R61, R56 ;  /* 0x00000038003d7213 */ /* 0x000fc40000000000 */
[----:B------:R-:W-:Y:S01]  /*11b0*/  LOP3.LUT R60, R11, 0xbc, RZ, 0xfc, !PT ;  /* 0x000000bc0b3c7812 */ /* 0x000fe200078efcff */
[----:B------:R-:W-:Y:S01]  /*11c0*/  @!P3 IMAD.IADD R15, R15, 0x1, -R2 ;  /* 0x000000010f0fb824 */ /* 0x000fe200078e0a02 */
[----:B------:R-:W-:Y:S01]  /*11d0*/  ISETP.GE.AND P3, PT, R26, RZ, PT ;  /* 0x000000ff1a00720c */ /* 0x000fe20003f66270 */
[----:B------:R-:W-:Y:S01]  /*11e0*/  IMAD.MOV R23, RZ, RZ, -R22 ;  /* 0x000000ffff177224 */ /* 0x000fe200078e0a16 */
[----:B------:R-:W-:Y:S01]  /*11f0*/  IABS R26, R31 ;  /* 0x0000001f001a7213 */ /* 0x000fe20000000000 */
[----:B------:R-:W-:Y:S01]  /*1200*/  @!P1 IMAD.MOV R15, RZ, RZ, -R15 ;  /* 0x000000ffff0f9224 */ /* 0x000fe200078e0a0f */
[----:B------:R-:W-:Y:S01]  /*1210*/  ISETP.GE.AND P1, PT, R25, RZ, PT ;  /* 0x000000ff1900720c */ /* 0x000fe20003f26270 */
[--C-:B------:R-:W-:Y:S01]  /*1220*/  @!P2 IMAD.IADD R19, R19, 0x1, -R2.reuse ;  /* 0x000000011313a824 */ /* 0x100fe200078e0a02 */
[----:B------:R-:W-:Y:S01]  /*1230*/  IABS R25, R30 ;  /* 0x0000001e00197213 */ /* 0x000fe20000000000 */
[----:B------:R-:W-:Y:S01]  /*1240*/  @!P6 IMAD.IADD R21, R21, 0x1, -R2 ;  /* 0x000000011515e824 */ /* 0x000fe200078e0a02 */
[----:B------:R-:W-:Y:S01]  /*1250*/  LOP3.LUT R62, R11, 0xe0, RZ, 0xfc, !PT ;  /* 0x000000e00b3e7812 */ /* 0x000fe200078efcff */
[C---:B------:R-:W-:Y:S01]  /*1260*/  IMAD R23, R2.reuse, R23, R24 ;  /* 0x0000001702177224 */ /* 0x040fe200078e0218 */
[----:B------:R-:W-:Y:S01]  /*1270*/  ISETP.GT.U32.AND P6, PT, R2, R19, PT ;  /* 0x000000130200720c */ /* 0x000fe20003fc4070 */
[----:B------:R-:W-:Y:S01]  /*1280*/  IMAD.HI.U32 R22, R7, R25, RZ ;  /* 0x0000001907167227 */ /* 0x000fe200078e00ff */
[----:B------:R-:W-:-:S02]  /*1290*/  LOP3.LUT R64, R11, 0xe4, RZ, 0xfc, !PT ;  /* 0x000000e40b407812 */ /* 0x000fc400078efcff */
[C---:B------:R-:W-:Y:S01]  /*12a0*/  ISETP.GT.U32.AND P2, PT, R2.reuse, R23, PT ;  /* 0x000000170200720c */ /* 0x040fe20003f44070 */
[----:B------:R-:W-:Y:S01]  /*12b0*/  IMAD.HI.U32 R24, R7, R26, RZ ;  /* 0x0000001a07187227 */ /* 0x000fe200078e00ff */
[----:B------:R-:W-:Y:S02]  /*12c0*/  IABS R79, R62 ;  /* 0x0000003e004f7213 */ /* 0x000fe40000000000 */
[----:B------:R-:W-:Y:S01]  /*12d0*/  IABS R81, R64 ;  /* 0x0000004000517213 */ /* 0x000fe20000000000 */
[----:B------:R-:W-:Y:S01]  /*12e0*/  IMAD.MOV R22, RZ, RZ, -R22 ;  /* 0x000000ffff167224 */ /* 0x000fe200078e0a16 */
[----:B------:R-:W-:Y:S01]  /*12f0*/  LOP3.LUT R66, R11, 0xf4, RZ, 0xfc, !PT ;  /* 0x000000f40b427812 */ /* 0x000fe200078efcff */
[----:B------:R-:W-:Y:S01]  /*1300*/  IMAD.MOV R27, RZ, RZ, -R24 ;  /* 0x000000ffff1b7224 */ /* 0x000fe200078e0a18 */
[----:B-1----:R-:W-:Y:S01]  /*1310*/  LEA.HI R3, R225, 0x1e, RZ, 0x1a ;  /* 0x0000001ee1037811 */ /* 0x002fe200078fd0ff */
[----:B------:R-:W-:Y:S01]  /*1320*/  IMAD R24, R2, R22, R25 ;  /* 0x0000001602187224 */ /* 0x000fe200078e0219 */
[----:B------:R-:W-:Y:S01]  /*1330*/  IABS R89, R66 ;  /* 0x0000004200597213 */ /* 0x000fe20000000000 */
[----:B------:R-:W-:-:S02]  /*1340*/  @!P6 IMAD.IADD R19, R19, 0x1, -R2 ;  /* 0x000000011313e824 */ /* 0x000fc400078e0a02 */
[----:B------:R-:W-:Y:S01]  /*1350*/  IMAD.HI.U32 R22, R7, R28, RZ ;  /* 0x0000001c07167227 */ /* 0x000fe200078e00ff */
[----:B------:R-:W-:-:S03]  /*1360*/  ISETP.GT.U32.AND P6, PT, R2, R24, PT ;  /* 0x000000180200720c */ /* 0x000fc60003fc4070 */
[C---:B------:R-:W-:Y:S02]  /*1370*/  IMAD R25, R2.reuse, R27, R26 ;  /* 0x0000001b02197224 */ /* 0x040fe400078e021a */
[----:B------:R-:W-:Y:S02]  /*1380*/  IMAD.MOV R27, RZ, RZ, -R22 ;  /* 0x000000ffff1b7224 */ /* 0x000fe400078e0a16 */
[----:B------:R-:W-:Y:S01]  /*1390*/  @!P2 IMAD.IADD R23, R23, 0x1, -R2 ;  /* 0x000000011717a824 */ /* 0x000fe200078e0a02 */
[C---:B------:R-:W-:Y:S01]  /*13a0*/  ISETP.GT.U32.AND P2, PT, R2.reuse, R21, PT ;  /* 0x000000150200720c */ /* 0x040fe20003f44070 */
[----:B------:R-:W-:Y:S01]  /*13b0*/  IMAD R22, R2, R27, R28 ;  /* 0x0000001b02167224 */ /* 0x000fe200078e021c */
[----:B------:R-:W-:Y:S01]  /*13c0*/  IABS R28, R35 ;  /* 0x00000023001c7213 */ /* 0x000fe20000000000 */
[----:B------:R-:W-:Y:S01]  /*13d0*/  @!P5 IMAD.MOV R17, RZ, RZ, -R17 ;  /* 0x000000ffff11d224 */ /* 0x000fe200078e0a11 */
[----:B------:R-:W-:Y:S01]  /*13e0*/  ISETP.GE.AND P5, PT, R29, RZ, PT ;  /* 0x000000ff1d00720c */ /* 0x000fe20003fa6270 */
[----:B------:R-:W-:Y:S01]  /*13f0*/  @!P6 IMAD.IADD R24, R24, 0x1, -R2 ;  /* 0x000000011818e824 */ /* 0x000fe200078e0a02 */
[C---:B------:R-:W-:Y:S01]  /*1400*/  ISETP.GT.U32.AND P6, PT, R2.reuse, R22, PT ;  /* 0x000000160200720c */ /* 0x040fe20003fc4070 */
[----:B------:R-:W-:Y:S01]  /*1410*/  @!P4 IMAD.MOV R19, RZ, RZ, -R19 ;  /* 0x000000ffff13c224 */ /* 0x000fe200078e0a13 */
[----:B------:R-:W-:Y:S01]  /*1420*/  IABS R29, R34 ;  /* 0x00000022001d7213 */ /* 0x000fe20000000000 */
[----:B------:R-:W-:Y:S01]  /*1430*/  IMAD.HI.U32 R27, R7, R28, RZ ;  /* 0x0000001c071b7227 */ /* 0x000fe200078e00ff */
[----:B------:R-:W-:-:S03]  /*1440*/  ISETP.GT.U32.AND P4, PT, R2, R25, PT ;  /* 0x000000190200720c */ /* 0x000fc60003f84070 */
[----:B------:R-:W-:Y:S01]  /*1450*/  @!P2 IMAD.IADD R21, R21, 0x1, -R2 ;  /* 0x000000011515a824 */ /* 0x000fe200078e0a02 */
[----:B------:R-:W-:Y:S01]  /*1460*/  ISETP.GE.AND P2, PT, R31, RZ, PT ;  /* 0x000000ff1f00720c */ /* 0x000fe20003f46270 */
[----:B------:R-:W-:Y:S01]  /*1470*/  IMAD.HI.U32 R26, R7, R29, RZ ;  /* 0x0000001d071a7227 */ /* 0x000fe200078e00ff */
[----:B------:R-:W-:-:S03]  /*1480*/  IABS R31, R36 ;  /* 0x00000024001f7213 */ /* 0x000fc60000000000 */
[----:B------:R-:W-:Y:S01]  /*1490*/  @!P1 IMAD.MOV R21, RZ, RZ, -R21 ;  /* 0x000000ffff159224 */ /* 0x000fe200078e0a15 */
[----:B------:R-:W-:Y:S01]  /*14a0*/  ISETP.GT.U32.AND P1, PT, R2, R24, PT ;  /* 0x000000180200720c */ /* 0x000fe20003f24070 */
[----:B------:R-:W-:Y:S02]  /*14b0*/  @!P6 IMAD.IADD R22, R22, 0x1, -R2 ;  /* 0x000000011616e824 */ /* 0x000fe400078e0a02 */
[----:B------:R-:W-:Y:S02]  /*14c0*/  IMAD.MOV R26, RZ, RZ, -R26 ;  /* 0x000000ffff1a7224 */ /* 0x000fe400078e0a1a */
[----:B------:R-:W-:Y:S01]  /*14d0*/  @!P0 IMAD.MOV R18, RZ, RZ, -R18 ;  /* 0x000000ffff128224 */ /* 0x000fe200078e0a12 */
[C---:B------:R-:W-:Y:S01]  /*14e0*/  ISETP.GT.U32.AND P6, PT, R2.reuse, R22, PT ;  /* 0x000000160200720c */ /* 0x040fe20003fc4070 */
[C---:B------:R-:W-:Y:S01]  /*14f0*/  IMAD R26, R2.reuse, R26, R29 ;  /* 0x0000001a021a7224 */ /* 0x040fe200078e021d */
[----:B------:R-:W-:Y:S01]  /*1500*/  ISETP.GT.U32.AND P0, PT, R2, R23, PT ;  /* 0x000000170200720c */ /* 0x000fe20003f04070 */
[----:B------:R-:W-:-:S02]  /*1510*/  IMAD.MOV R27, RZ, RZ, -R27 ;  /* 0x000000ffff1b7224 */ /* 0x000fc400078e0a1b */
[--C-:B------:R-:W-:Y:S02]  /*1520*/  @!P4 IMAD.IADD R25, R25, 0x1, -R2.reuse ;  /* 0x000000011919c824 */ /* 0x100fe400078e0a02 */
[----:B------:R-:W-:Y:S01]  /*1530*/  @!P1 IMAD.IADD R24, R24, 0x1, -R2 ;  /* 0x0000000118189824 */ /* 0x000fe200078e0a02 */
[C---:B------:R-:W-:Y:S01]  /*1540*/  ISETP.GT.U32.AND P1, PT, R2.reuse, R26, PT ;  /* 0x0000001a0200720c */ /* 0x040fe20003f24070 */
[C---:B------:R-:W-:Y:S01]  /*1550*/  IMAD R27, R2.reuse, R27, R28 ;  /* 0x0000001b021b7224 */ /* 0x040fe200078e021c */
[----:B------:R-:W-:Y:S01]  /*1560*/  ISETP.GT.U32.AND P4, PT, R2, R25, PT ;  /* 0x000000190200720c */ /* 0x000fe20003f84070 */
[----:B------:R-:W-:Y:S01]  /*1570*/  @!P3 IMAD.MOV R20, RZ, RZ, -R20 ;  /* 0x000000ffff14b224 */ /* 0x000fe200078e0a14 */
[----:B------:R-:W-:Y:S01]  /*1580*/  ISETP.GE.AND P3, PT, R30, RZ, PT ;  /* 0x000000ff1e00720c */ /* 0x000fe20003f66270 */
[--C-:B------:R-:W-:Y:S01]  /*1590*/  @!P6 IMAD.IADD R22, R22, 0x1, -R2.reuse ;  /* 0x000000011616e824 */ /* 0x100fe200078e0a02 */
[----:B------:R-:W-:Y:S01]  /*15a0*/  ISETP.GT.U32.AND P6, PT, R2, R27, PT ;  /* 0x0000001b0200720c */ /* 0x000fe20003fc4070 */
[----:B------:R-:W-:Y:S01]  /*15b0*/  @!P0 IMAD.IADD R23, R23, 0x1, -R2 ;  /* 0x0000000117178824 */ /* 0x000fe200078e0a02 */
[----:B------:R-:W-:Y:S01]  /*15c0*/  ISETP.GE.AND P0, PT, R32, RZ, PT ;  /* 0x000000ff2000720c */ /* 0x000fe20003f06270 */
[----:B------:R-:W-:Y:S01]  /*15d0*/  IMAD.HI.U32 R28, R7, R31, RZ ;  /* 0x0000001f071c7227 */ /* 0x000fe200078e00ff */
[----:B------:R-:W-:-:S03]  /*15e0*/  IABS R32, R37 ;  /* 0x0000002500207213 */ /* 0x000fc60000000000 */
[----:B------:R-:W-:Y:S01]  /*15f0*/  @!P1 IMAD.IADD R26, R26, 0x1, -R2 ;  /* 0x000000011a1a9824 */ /* 0x000fe200078e0a02 */
[----:B------:R-:W-:Y:S01]  /*1600*/  ISETP.GE.AND P1, PT, R35, RZ, PT ;  /* 0x000000ff2300720c */ /* 0x000fe20003f26270 */
[----:B------:R-:W-:-:S04]  /*1610*/  IMAD.HI.U32 R29, R7, R32, RZ ;  /* 0x00000020071d7227 */ /* 0x000fc800078e00ff */
[----:B------:R-:W-:Y:S01]  /*1620*/  @!P6 IMAD.IADD R27, R27, 0x1, -R2 ;  /* 0x000000011b1be824 */ /* 0x000fe200078e0a02 */
[----:B------:R-:W-:Y:S01]  /*1630*/  ISETP.GT.U32.AND P6, PT, R2, R26, PT ;  /* 0x0000001a0200720c */ /* 0x000fe20003fc4070 */
[----:B------:R-:W-:-:S04]  /*1640*/  IMAD.HI.U32 R30, R7, R33, RZ ;  /* 0x00000021071e7227 */ /* 0x000fc800078e00ff */
[----:B------:R-:W-:Y:S02]  /*1650*/  IMAD.MOV R28, RZ, RZ, -R28 ;  /* 0x000000ffff1c7224 */ /* 0x000fe400078e0a1c */
[----:B------:R-:W-:Y:S02]  /*1660*/  IMAD.MOV R29, RZ, RZ, -R29 ;  /* 0x000000ffff1d7224 */ /* 0x000fe400078e0a1d */
[----:B------:R-:W-:Y:S02]  /*1670*/  IMAD.MOV R30, RZ, RZ, -R30 ;  /* 0x000000ffff1e7224 */ /* 0x000fe400078e0a1e */
[----:B------:R-:W-:Y:S02]  /*1680*/  IMAD R28, R2, R28, R31 ;  /* 0x0000001c021c7224 */ /* 0x000fe400078e021f */
[----:B------:R-:W-:Y:S01]  /*1690*/  @!P4 IMAD.IADD R25, R25, 0x1, -R2 ;  /* 0x000000011919c824 */ /* 0x000fe200078e0a02 */
[----:B------:R-:W-:Y:S01]  /*16a0*/  ISETP.GE.AND P4, PT, R34, RZ, PT ;  /* 0x000000ff2200720c */ /* 0x000fe20003f86270 */
[C---:B------:R-:W-:Y:S01]  /*16b0*/  IMAD R29, R2.reuse, R29, R32 ;  /* 0x0000001d021d7224 */ /* 0x040fe200078e0220 */
[----:B------:R-:W-:Y:S01]  /*16c0*/  IABS R34, R40 ;  /* 0x0000002800227213 */ /* 0x000fe20000000000 */
[C---:B------:R-:W-:Y:S01]  /*16d0*/  IMAD R30, R2.reuse, R30, R33 ;  /* 0x0000001e021e7224 */ /* 0x040fe200078e0221 */
[----:B------:R-:W-:Y:S01]  /*16e0*/  IABS R33, R39 ;  /* 0x0000002700217213 */ /* 0x000fe20000000000 */
[----:B------:R-:W-:Y:S01]  /*16f0*/  @!P5 IMAD.MOV R23, RZ, RZ, -R23 ;  /* 0x000000ffff17d224 */ /* 0x000fe200078e0a17 */
[C---:B------:R-:W-:Y:S01]  /*1700*/  ISETP.GT.U32.AND P5, PT, R2.reuse, R27, PT ;  /* 0x0000001b0200720c */ /* 0x040fe20003fa4070 */
[----:B------:R-:W-:Y:S01]  /*1710*/  @!P3 IMAD.MOV R24, RZ, RZ, -R24 ;  /* 0x000000ffff18b224 */ /* 0x000fe200078e0a18 */
[C---:B------:R-:W-:Y:S01]  /*1720*/  ISETP.GT.U32.AND P3, PT, R2.reuse, R28, PT ;  /* 0x0000001c0200720c */ /* 0x040fe20003f64070 */
[----:B------:R-:W-:Y:S01]  /*1730*/  @!P2 IMAD.MOV R25, RZ, RZ, -R25 ;  /* 0x000000ffff19a224 */ /* 0x000fe200078e0a19 */
[----:B------:R-:W-:Y:S01]  /*1740*/  ISETP.GT.U32.AND P2, PT, R2, R29, PT ;  /* 0x0000001d0200720c */ /* 0x000fe20003f44070 */
[----:B------:R-:W-:Y:S01]  /*1750*/  @!P6 IMAD.IADD R26, R26, 0x1, -R2 ;  /* 0x000000011a1ae824 */ /* 0x000fe200078e0a02 */
[----:B------:R-:W-:Y:S01]  /*1760*/  ISETP.GT.U32.AND P6, PT, R2, R30, PT ;  /* 0x0000001e0200720c */ /* 0x000fe20003fc4070 */
[----:B------:R-:W-:-:S04]  /*1770*/  IMAD.HI.U32 R31, R7, R33, RZ ;  /* 0x00000021071f7227 */ /* 0x000fc800078e00ff */
[----:B------:R-:W-:Y:S02]  /*1780*/  IMAD.MOV R31, RZ, RZ, -R31 ;  /* 0x000000ffff1f7224 */ /* 0x000fe400078e0a1f */
[--C-:B------:R-:W-:Y:S01]  /*1790*/  @!P5 IMAD.IADD R27, R27, 0x1, -R2.reuse ;  /* 0x000000011b1bd824 */ /* 0x100fe200078e0a02 */
[----:B------:R-:W-:Y:S01]  /*17a0*/  ISETP.GE.AND P5, PT, R37, RZ, PT ;  /* 0x000000ff2500720c */ /* 0x000fe20003fa6270 */
[--C-:B------:R-:W-:Y:S01]  /*17b0*/  @!P3 IMAD.IADD R28, R28, 0x1, -R2.reuse ;  /* 0x000000011c1cb824 */ /* 0x100fe200078e0a02 */
[----:B------:R-:W-:Y:S01]  /*17c0*/  LOP3.LUT R37, R11, 0x5c, RZ, 0xfc, !PT ;  /* 0x0000005c0b257812 */ /* 0x000fe200078efcff */
[----:B------:R-:W-:Y:S01]  /*17d0*/  IMAD R31, R2, R31, R33 ;  /* 0x0000001f021f7224 */ /* 0x000fe200078e0221 */
[----:B------:R-:W-:Y:S01]  /*17e0*/  ISETP.GE.AND P3, PT, R38, RZ, PT ;  /* 0x000000ff2600720c */ /* 0x000fe20003f66270 */
[--C-:B------:R-:W-:Y:S01]  /*17f0*/  @!P2 IMAD.IADD R29, R29, 0x1, -R2.reuse ;  /* 0x000000011d1da824 */ /* 0x100fe200078e0a02 */
[C---:B------:R-:W-:Y:S01]  /*1800*/  ISETP.GT.U32.AND P2, PT, R2.reuse, R28, PT ;  /* 0x0000001c0200720c */ /* 0x040fe20003f44070 */
[----:B------:R-:W-:Y:S01]  /*1810*/  @!P1 IMAD.MOV R27, RZ, RZ, -R27 ;  /* 0x000000ffff1b9224 */ /* 0x000fe200078e0a1b */
[----:B------:R-:W-:Y:S01]  /*1820*/  ISETP.GT.U32.AND P1, PT, R2, R31, PT ;  /* 0x0000001f0200720c */ /* 0x000fe20003f24070 */
[----:B------:R-:W-:Y:S01]  /*1830*/  @!P6 IMAD.IADD R30, R30, 0x1, -R2 ;  /* 0x000000011e1ee824 */ /* 0x000fe200078e0a02 */
[----:B------:R-:W-:Y:S01]  /*1840*/  ISETP.GT.U32.AND P6, PT, R2, R29, PT ;  /* 0x0000001d0200720c */ /* 0x000fe20003fc4070 */
[----:B------:R-:W-:Y:S01]  /*1850*/  IMAD.HI.U32 R32, R7, R34, RZ ;  /* 0x0000002207207227 */ /* 0x000fe200078e00ff */
[----:B------:R-:W-:-:S03]  /*1860*/  IABS R35, R37 ;  /* 0x0000002500237213 */ /* 0x000fc60000000000 */
[----:B------:R-:W-:Y:S01]  /*1870*/  @!P0 IMAD.MOV R22, RZ, RZ, -R22 ;  /* 0x000000ffff168224 */ /* 0x000fe200078e0a16 */
[----:B------:R-:W-:Y:S01]  /*1880*/  ISETP.GE.AND P0, PT, R36, RZ, PT ;  /* 0x000000ff2400720c */ /* 0x000fe20003f06270 */
[----:B------:R-:W-:Y:S01]  /*1890*/  IMAD.MOV R33, RZ, RZ, -R32 ;  /* 0x000000ffff217224 */ /* 0x000fe200078e0a20 */
[----:B------:R-:W-:Y:S01]  /*18a0*/  IABS R36, R41 ;  /* 0x0000002900247213 */ /* 0x000fe20000000000 */
[----:B------:R-:W-:Y:S01]  /*18b0*/  @!P2 IMAD.IADD R28, R28, 0x1, -R2 ;  /* 0x000000011c1ca824 */ /* 0x000fe200078e0a02 */
[----:B------:R-:W-:Y:S01]  /*18c0*/  ISETP.GE.AND P2, PT, R39, RZ, PT ;  /* 0x000000ff2700720c */ /* 0x000fe20003f46270 */
[C---:B------:R-:W-:Y:S01]  /*18d0*/  IMAD R32, R2.reuse, R33, R34 ;  /* 0x0000002102207224 */ /* 0x040fe200078e0222 */
[----:B------:R-:W-:Y:S01]  /*18e0*/  LOP3.LUT R39, R11, 0x64, RZ, 0xfc, !PT ;  /* 0x000000640b277812 */ /* 0x000fe200078efcff */
[--C-:B------:R-:W-:Y:S01]  /*18f0*/  @!P1 IMAD.IADD R31, R31, 0x1, -R2.reuse ;  /* 0x000000011f1f9824 */ /* 0x100fe200078e0a02 */
[----:B------:R-:W-:Y:S01]  /*1900*/  ISETP.GE.AND P1, PT, R37, RZ, PT ;  /* 0x000000ff2500720c */ /* 0x000fe20003f26270 */
[----:B------:R-:W-:Y:S01]  /*1910*/  @!P6 IMAD.IADD R29, R29, 0x1, -R2 ;  /* 0x000000011d1de824 */ /* 0x000fe200078e0a02 */
[----:B------:R-:W-:Y:S01]  /*1920*/  ISETP.GT.U32.AND P6, PT, R2, R32, PT ;  /* 0x000000200200720c */ /* 0x000fe20003fc4070 */
[----:B------:R-:W-:Y:S01]  /*1930*/  IMAD.HI.U32 R34, R7, R36, RZ ;  /* 0x0000002407227227 */ /* 0x000fe200078e00ff */
[----:B------:R-:W-:-:S03]  /*1940*/  IABS R38, R39 ;  /* 0x0000002700267213 */ /* 0x000fc60000000000 */
[----:B------:R-:W-:Y:S01]  /*1950*/  @!P0 IMAD.MOV R28, RZ, RZ, -R28 ;  /* 0x000000ffff1c8224 */ /* 0x000fe200078e0a1c */
[C---:B------:R-:W-:Y:S01]  /*1960*/  ISETP.GT.U32.AND P0, PT, R2.reuse, R31, PT ;  /* 0x0000001f0200720c */ /* 0x040fe20003f04070 */
[----:B------:R-:W-:Y:S01]  /*1970*/  @!P4 IMAD.MOV R26, RZ, RZ, -R26 ;  /* 0x000000ffff1ac224 */ /* 0x000fe200078e0a1a */
[----:B------:R-:W-:Y:S01]  /*1980*/  ISETP.GT.U32.AND P4, PT, R2, R30, PT ;  /* 0x0000001e0200720c */ /* 0x000fe20003f84070 */
[----:B------:R-:W-:Y:S02]  /*1990*/  IMAD.MOV R37, RZ, RZ, -R34 ;  /* 0x000000ffff257224 */ /* 0x000fe400078e0a22 */
[----:B------:R-:W-:-:S04]  /*19a0*/  IMAD.HI.U32 R33, R7, R35, RZ ;  /* 0x0000002307217227 */ /* 0x000fc800078e00ff */
[----:B------:R-:W-:Y:S01]  /*19b0*/  IMAD R34, R2, R37, R36 ;  /* 0x0000002502227224 */ /* 0x000fe200078e0224 */
[----:B------:R-:W-:Y:S01]  /*19c0*/  LOP3.LUT R36, R11, 0x68, RZ, 0xfc, !PT ;  /* 0x000000680b247812 */ /* 0x000fe200078efcff */
[--C-:B------:R-:W-:Y:S02]  /*19d0*/  @!P6 IMAD.IADD R32, R32, 0x1, -R2.reuse ;  /* 0x000000012020e824 */ /* 0x100fe400078e0a02 */
[----:B------:R-:W-:Y:S02]  /*19e0*/  IMAD.MOV R33, RZ, RZ, -R33 ;  /* 0x000000ffff217224 */ /* 0x000fe400078e0a21 */
[--C-:B------:R-:W-:Y:S01]  /*19f0*/  @!P0 IMAD.IADD R31, R31, 0x1, -R2.reuse ;  /* 0x000000011f1f8824 */ /* 0x100fe200078e0a02 */
[C---:B------:R-:W-:Y:S01]  /*1a00*/  ISETP.GT.U32.AND P0, PT, R2.reuse, R34, PT ;  /* 0x000000220200720c */ /* 0x040fe20003f04070 */
[C---:B------:R-:W-:Y:S01]  /*1a10*/  IMAD R33, R2.reuse, R33, R35 ;  /* 0x0000002102217224 */ /* 0x040fe200078e0223 */
[----:B------:R-:W-:Y:S01]  /*1a20*/  ISETP.GT.U32.AND P6, PT, R2, R32, PT ;  /* 0x000000200200720c */ /* 0x000fe20003fc4070 */
[----:B------:R-:W-:Y:S01]  /*1a30*/  @!P4 IMAD.IADD R30, R30, 0x1, -R2 ;  /* 0x000000011e1ec824 */ /* 0x000fe200078e0a02 */
[----:B------:R-:W-:Y:S01]  /*1a40*/  ISETP.GE.AND P4, PT, R40, RZ, PT ;  /* 0x000000ff2800720c */ /* 0x000fe20003f86270 */
[----:B------:R-:W-:Y:S01]  /*1a50*/  IMAD.HI.U32 R35, R7, R38, RZ ;  /* 0x0000002607237227 */ /* 0x000fe200078e00ff */
[----:B------:R-:W-:-:S03]  /*1a60*/  IABS R40, R42 ;  /* 0x0000002a00287213 */ /* 0x000fc60000000000 */
[----:B------:R-:W-:Y:S01]  /*1a70*/  @!P5 IMAD.MOV R29, RZ, RZ, -R29 ;  /* 0x000000ffff1dd224 */ /* 0x000fe200078e0a1d */
[----:B------:R-:W-:Y:S01]  /*1a80*/  ISETP.GT.U32.AND P5, PT, R2, R33, PT ;  /* 0x000000210200720c */ /* 0x000fe20003fa4070 */
[----:B------:R-:W-:Y:S02]  /*1a90*/  IMAD.MOV R35, RZ, RZ, -R35 ;  /* 0x000000ffff237224 */ /* 0x000fe400078e0a23 */
[--C-:B------:R-:W-:Y:S02]  /*1aa0*/  @!P0 IMAD.IADD R34, R34, 0x1, -R2.reuse ;  /* 0x0000000122228824 */ /* 0x100fe400078e0a02 */
[----:B------:R-:W-:Y:S01]  /*1ab0*/  @!P6 IMAD.IADD R32, R32, 0x1, -R2 ;  /* 0x000000012020e824 */ /* 0x000fe200078e0a02 */
[----:B------:R-:W-:Y:S01]  /*1ac0*/  ISETP.GE.AND P6, PT, R39, RZ, PT ;  /* 0x000000ff2700720c */ /* 0x000fe20003fc6270 */
[C---:B------:R-:W-:Y:S01]  /*1ad0*/  IMAD R35, R2.reuse, R35, R38 ;  /* 0x0000002302237224 */ /* 0x040fe200078e0226 */
[----:B------:R-:W-:Y:S01]  /*1ae0*/  IABS R39, R36 ;  /* 0x0000002400277213 */ /* 0x000fe20000000000 */
[----:B------:R-:W-:Y:S01]  /*1af0*/  @!P4 IMAD.MOV R32, RZ, RZ, -R32 ;  /* 0x000000ffff20c224 */ /* 0x000fe200078e0a20 */
[C---:B------:R-:W-:Y:S01]  /*1b00*/  ISETP.GT.U32.AND P0, PT, R2.reuse, R34, PT ;  /* 0x000000220200720c */ /* 0x040fe20003f04070 */
[----:B------:R-:W-:Y:S01]  /*1b10*/  @!P3 IMAD.MOV R30, RZ, RZ, -R30 ;  /* 0x000000ffff1eb224 */ /* 0x000fe200078e0a1e */
[----:B------:R-:W-:Y:S01]  /*1b20*/  ISETP.GT.U32.AND P4, PT, R2, R35, PT ;  /* 0x000000230200720c */ /* 0x000fe20003f84070 */
[----:B------:R-:W-:Y:S01]  /*1b30*/  @!P5 IMAD.IADD R33, R33, 0x1, -R2 ;  /* 0x000000012121d824 */ /* 0x000fe200078e0a02 */
[----:B------:R-:W-:Y:S01]  /*1b40*/  ISETP.GE.AND P3, PT, R41, RZ, PT ;  /* 0x000000ff2900720c */ /* 0x000fe20003f66270 */
[----:B------:R-:W-:Y:S01]  /*1b50*/  @!P2 IMAD.MOV R31, RZ, RZ, -R31 ;  /* 0x000000ffff1fa224 */ /* 0x000fe200078e0a1f */
[----:B------:R-:W-:Y:S01]  /*1b60*/  ISETP.GE.AND P5, PT, R36, RZ, PT ;  /* 0x000000ff2400720c */ /* 0x000fe20003fa6270 */
[----:B------:R-:W-:Y:S01]  /*1b70*/  IMAD.HI.U32 R36, R7, R39, RZ ;  /* 0x0000002707247227 */ /* 0x000fe200078e00ff */
[----:B------:R-:W-:-:S02]  /*1b80*/  IABS R41, R43 ;  /* 0x0000002b00297213 */ /* 0x000fc40000000000 */
[----:B------:R-:W-:Y:S01]  /*1b90*/  ISETP.GT.U32.AND P2, PT, R2, R33, PT ;  /* 0x000000210200720c */ /* 0x000fe20003f44070 */
[----:B------:R-:W-:Y:S02]  /*1ba0*/  IMAD.MOV R36, RZ, RZ, -R36 ;  /* 0x000000ffff247224 */ /* 0x000fe400078e0a24 */
[--C-:B------:R-:W-:Y:S01]  /*1bb0*/  @!P0 IMAD.IADD R34, R34, 0x1, -R2.reuse ;  /* 0x0000000122228824 */ /* 0x100fe200078e0a02 */
[----:B------:R-:W-:Y:S01]  /*1bc0*/  ISETP.GE.AND P0, PT, R43, RZ, PT ;  /* 0x000000ff2b00720c */ /* 0x000fe20003f06270 */
[C---:B------:R-:W-:Y:S02]  /*1bd0*/  IMAD R36, R2.reuse, R36, R39 ;  /* 0x0000002402247224 */ /* 0x040fe400078e0227 */
[----:B------:R-:W-:Y:S02]  /*1be0*/  @!P4 IMAD.IADD R35, R35, 0x1, -R2 ;  /* 0x000000012323c824 */ /* 0x000fe400078e0a02 */
[----:B------:R-:W-:Y:S01]  /*1bf0*/  @!P3 IMAD.MOV R34, RZ, RZ, -R34 ;  /* 0x000000ffff22b224 */ /* 0x000fe200078e0a22 */
[C---:B------:R-:W-:Y:S01]  /*1c00*/  ISETP.GT.U32.AND P3, PT, R2.reuse, R36, PT ;  /* 0x000000240200720c */ /* 0x040fe20003f64070 */
[----:B------:R-:W-:Y:S01]  /*1c10*/  IMAD.HI.U32 R38, R7, R41, RZ ;  /* 0x0000002907267227 */ /* 0x000fe200078e00ff */
[----:B------:R-:W-:-:S03]  /*1c20*/  ISETP.GT.U32.AND P4, PT, R2, R35, PT ;  /* 0x000000230200720c */ /* 0x000fc60003f84070 */
[----:B------:R-:W-:-:S04]  /*1c30*/  IMAD.HI.U32 R37, R7, R40, RZ ;  /* 0x0000002807257227 */ /* 0x000fc800078e00ff */
[----:B------:R-:W-:Y:S02]  /*1c40*/  IMAD.MOV R38, RZ, RZ, -R38 ;  /* 0x000000ffff267224 */ /* 0x000fe400078e0a26 */
[----:B------:R-:W-:Y:S02]  /*1c50*/  IMAD.MOV R37, RZ, RZ, -R37 ;  /* 0x000000ffff257224 */ /* 0x000fe400078e0a25 */
[C---:B------:R-:W-:Y:S01]  /*1c60*/  IMAD R41, R2.reuse, R38, R41 ;  /* 0x0000002602297224 */ /* 0x040fe200078e0229 */
[----:B------:R-:W-:Y:S01]  /*1c70*/  LOP3.LUT R38, R11, 0x74, RZ, 0xfc, !PT ;  /* 0x000000740b267812 */ /* 0x000fe200078efcff */
[----:B------:R-:W-:Y:S02]  /*1c80*/  IMAD R37, R2, R37, R40 ;  /* 0x0000002502257224 */ /* 0x000fe400078e0228 */
[--C-:B------:R-:W-:Y:S01]  /*1c90*/  @!P2 IMAD.IADD R33, R33, 0x1, -R2.reuse ;  /* 0x000000012121a824 */ /* 0x100fe200078e0a02 */
[----:B------:R-:W-:Y:S01]  /*1ca0*/  ISETP.GE.AND P2, PT, R42, RZ, PT ;  /* 0x000000ff2a00720c */ /* 0x000fe20003f46270 */
[--C-:B------:R-:W-:Y:S01]  /*1cb0*/  @!P3 IMAD.IADD R36, R36, 0x1, -R2.reuse ;  /* 0x000000012424b824 */ /* 0x100fe200078e0a02 */
[----:B------:R-:W-:Y:S01]  /*1cc0*/  IABS R42, R38 ;  /* 0x00000026002a7213 */ /* 0x000fe20000000000 */
[----:B------:R-:W-:Y:S01]  /*1cd0*/  @!P4 IMAD.IADD R35, R35, 0x1, -R2 ;  /* 0x000000012323c824 */ /* 0x000fe200078e0a02 */
[----:B------:R-:W-:Y:S01]  /*1ce0*/  ISETP.GT.U32.AND P4, PT, R2, R37, PT ;  /* 0x000000250200720c */ /* 0x000fe20003f84070 */
[----:B------:R-:W-:Y:S01]  /*1cf0*/  @!P1 IMAD.MOV R33, RZ, RZ, -R33 ;  /* 0x000000ffff219224 */ /* 0x000fe200078e0a21 */
[----:B------:R-:W-:Y:S01]  /*1d00*/  ISETP.GE.AND P1, PT, R38, RZ, PT ;  /* 0x000000ff2600720c */ /* 0x000fe20003f26270 */
[----:B------:R-:W-:Y:S01]  /*1d10*/  IMAD.HI.U32 R38, R7, R42, RZ ;  /* 0x0000002a07267227 */ /* 0x000fe200078e00ff */
[----:B------:R-:W-:-:S03]  /*1d20*/  ISETP.GT.U32.AND P3, PT, R2, R36, PT ;  /* 0x000000240200720c */ /* 0x000fc60003f64070 */
[----:B------:R-:W-:Y:S02]  /*1d30*/  IMAD.MOV R43, RZ, RZ, -R38 ;  /* 0x000000ffff2b7224 */ /* 0x000fe400078e0a26 */
[----:B------:R-:W-:Y:S01]  /*1d40*/  @!P6 IMAD.MOV R35, RZ, RZ, -R35 ;  /* 0x000000ffff23e224 */ /* 0x000fe200078e0a23 */
[C---:B------:R-:W-:Y:S01]  /*1d50*/  ISETP.GT.U32.AND P6, PT, R2.reuse, R41, PT ;  /* 0x000000290200720c */ /* 0x040fe20003fc4070 */
[----:B------:R-:W-:Y:S02]  /*1d60*/  IMAD R38, R2, R43, R42 ;  /* 0x0000002b02267224 */ /* 0x000fe400078e022a */
[----:B------:R-:W-:-:S04]  /*1d70*/  IMAD.HI.U32 R40, R7, R45, RZ ;  /* 0x0000002d07287227 */ /* 0x000fc800078e00ff */
[--C-:B------:R-:W-:Y:S02]  /*1d80*/  @!P4 IMAD.IADD R37, R37, 0x1, -R2.reuse ;  /* 0x000000012525c824 */ /* 0x100fe400078e0a02 */
[----:B------:R-:W-:Y:S01]  /*1d90*/  @!P3 IMAD.IADD R36, R36, 0x1, -R2 ;  /* 0x000000012424b824 */ /* 0x000fe200078e0a02 */
[C---:B------:R-:W-:Y:S01]  /*1da0*/  ISETP.GT.U32.AND P3, PT, R2.reuse, R38, PT ;  /* 0x000000260200720c */ /* 0x040fe20003f64070 */
[----:B------:R-:W-:Y:S01]  /*1db0*/  IMAD.MOV R40, RZ, RZ, -R40 ;  /* 0x000000ffff287224 */ /* 0x000fe200078e0a28 */
[----:B------:R-:W-:Y:S01]  /*1dc0*/  ISETP.GT.U32.AND P4, PT, R2, R37, PT ;  /* 0x000000250200720c */ /* 0x000fe20003f84070 */
[----:B------:R-:W-:-:S04]  /*1dd0*/  IMAD.HI.U32 R39, R7, R44, RZ ;  /* 0x0000002c07277227 */ /* 0x000fc800078e00ff */
[C---:B------:R-:W-:Y:S02]  /*1de0*/  IMAD R40, R2.reuse, R40, R45 ;  /* 0x0000002802287224 */ /* 0x040fe400078e022d */
[----:B------:R-:W-:Y:S02]  /*1df0*/  IMAD.MOV R39, RZ, RZ, -R39 ;  /* 0x000000ffff277224 */ /* 0x000fe400078e0a27 */
[----:B------:R-:W-:Y:S01]  /*1e00*/  @!P6 IMAD.IADD R41, R41, 0x1, -R2 ;  /* 0x000000012929e824 */ /* 0x000fe200078e0a02 */
[C---:B------:R-:W-:Y:S01]  /*1e10*/  ISETP.GT.U32.AND P6, PT, R2.reuse, R40, PT ;  /* 0x000000280200720c */ /* 0x040fe20003fc4070 */
[----:B------:R-:W-:Y:S02]  /*1e20*/  IMAD R39, R2, R39, R44 ;  /* 0x0000002702277224 */ /* 0x000fe400078e022c */
[----:B------:R-:W-:Y:S01]  /*1e30*/  @!P3 IMAD.IADD R38, R38, 0x1, -R2 ;  /* 0x000000012626b824 */ /* 0x000fe200078e0a02 */
[----:B------:R-:W-:Y:S01]  /*1e40*/  ISETP.GT.U32.AND P3, PT, R2, R41, PT ;  /* 0x000000290200720c */ /* 0x000fe20003f64070 */
[----:B------:R-:W-:-:S04]  /*1e50*/  IMAD.HI.U32 R42, R7, R46, RZ ;  /* 0x0000002e072a7227 */ /* 0x000fc800078e00ff */
[----:B------:R-:W-:Y:S01]  /*1e60*/  @!P4 IMAD.IADD R37, R37, 0x1, -R2 ;  /* 0x000000012525c824 */ /* 0x000fe200078e0a02 */
[----:B------:R-:W-:Y:S01]  /*1e70*/  ISETP.GT.U32.AND P4, PT, R2, R39, PT ;  /* 0x000000270200720c */ /* 0x000fe20003f84070 */
[----:B------:R-:W-:Y:S02]  /*1e80*/  IMAD.MOV R45, RZ, RZ, -R42 ;  /* 0x000000ffff2d7224 */ /* 0x000fe400078e0a2a */
[----:B------:R-:W-:Y:S02]  /*1e90*/  @!P6 IMAD.IADD R40, R40, 0x1, -R2 ;  /* 0x000000012828e824 */ /* 0x000fe400078e0a02 */
[C---:B------:R-:W-:Y:S01]  /*1ea0*/  IMAD R44, R2.reuse, R45, R46 ;  /* 0x0000002d022c7224 */ /* 0x040fe200078e022e */
[----:B------:R-:W-:Y:S01]  /*1eb0*/  IABS R45, R52 ;  /* 0x00000034002d7213 */ /* 0x000fe20000000000 */
[----:B------:R-:W-:Y:S01]  /*1ec0*/  @!P3 IMAD.IADD R41, R41, 0x1, -R2 ;  /* 0x000000012929b824 */ /* 0x000fe200078e0a02 */
[C---:B------:R-:W-:Y:S01]  /*1ed0*/  ISETP.GT.U32.AND P6, PT, R2.reuse, R40, PT ;  /* 0x000000280200720c */ /* 0x040fe20003fc4070 */
[----:B------:R-:W-:Y:S01]  /*1ee0*/  IMAD.HI.U32 R43, R7, R47, RZ ;  /* 0x0000002f072b7227 */ /* 0x000fe200078e00ff */
[----:B------:R-:W-:-:S03]  /*1ef0*/  ISETP.GT.U32.AND P3, PT, R2, R44, PT ;  /* 0x0000002c0200720c */ /* 0x000fc60003f64070 */
[----:B------:R-:W-:Y:S01]  /*1f00*/  @!P4 IMAD.IADD R39, R39, 0x1, -R2 ;  /* 0x000000012727c824 */ /* 0x000fe200078e0a02 */
[----:B------:R-:W-:Y:S01]  /*1f10*/  ISETP.GT.U32.AND P4, PT, R2, R38, PT ;  /* 0x000000260200720c */ /* 0x000fe20003f84070 */
[----:B------:R-:W-:-:S04]  /*1f20*/  IMAD.HI.U32 R42, R7, R45, RZ ;  /* 0x0000002d072a7227 */ /* 0x000fc800078e00ff */
[----:B------:R-:W-:Y:S02]  /*1f30*/  IMAD.MOV R42, RZ, RZ, -R42 ;  /* 0x000000ffff2a7224 */ /* 0x000fe400078e0a2a */
[----:B------:R-:W-:Y:S02]  /*1f40*/  IMAD.MOV R43, RZ, RZ, -R43 ;  /* 0x000000ffff2b7224 */ /* 0x000fe400078e0a2b */
[----:B------:R-:W-:Y:S01]  /*1f50*/  @!P5 IMAD.MOV R36, RZ, RZ, -R36 ;  /* 0x000000ffff24d224 */ /* 0x000fe200078e0a24 */
[C---:B------:R-:W-:Y:S01]  /*1f60*/  ISETP.GT.U32.AND P5, PT, R2.reuse, R39, PT ;  /* 0x000000270200720c */ /* 0x040fe20003fa4070 */
[C---:B------:R-:W-:Y:S02]  /*1f70*/  IMAD R42, R2.reuse, R42, R45 ;  /* 0x0000002a022a7224 */ /* 0x040fe400078e022d */
[----:B------:R-:W-:Y:S02]  /*1f80*/  IMAD R43, R2, R43, R47 ;  /* 0x0000002b022b7224 */ /* 0x000fe400078e022f */
[--C-:B------:R-:W-:Y:S01]  /*1f90*/  @!P6 IMAD.IADD R40, R40, 0x1, -R2.reuse ;  /* 0x000000012828e824 */ /* 0x100fe200078e0a02 */
[----:B------:R-:W-:Y:S01]  /*1fa0*/  ISETP.GT.U32.AND P6, PT, R2, R42, PT ;  /* 0x0000002a0200720c */ /* 0x000fe20003fc4070 */
[--C-:B------:R-:W-:Y:S01]  /*1fb0*/  @!P3 IMAD.IADD R44, R44, 0x1, -R2.reuse ;  /* 0x000000012c2cb824 */ /* 0x100fe200078e0a02 */
[----:B------:R-:W-:Y:S01]  /*1fc0*/  ISETP.GE.AND P3, PT, R49, RZ, PT ;  /* 0x000000ff3100720c */ /* 0x000fe20003f66270 */
[----:B------:R-:W-:Y:S01]  /*1fd0*/  @!P4 IMAD.IADD R38, R38, 0x1, -R2 ;  /* 0x000000012626c824 */ /* 0x000fe200078e0a02 */
[----:B------:R-:W-:Y:S01]  /*1fe0*/  ISETP.GT.U32.AND P4, PT, R2, R43, PT ;  /* 0x0000002b0200720c */ /* 0x000fe20003f84070 */
[----:B------:R-:W-:-:S04]  /*1ff0*/  IMAD.HI.U32 R45, R7, R205, RZ ;  /* 0x000000cd072d7227 */ /* 0x000fc800078e00ff */
[----:B------:R-:W-:-:S04]  /*2000*/  IMAD.HI.U32 R46, R7, R204, RZ ;  /* 0x000000cc072e7227 */ /* 0x000fc800078e00ff */
[----:B------:R-:W-:Y:S02]  /*2010*/  IMAD.MOV R45, RZ, RZ, -R45 ;  /* 0x000000ffff2d7224 */ /* 0x000fe400078e0a2d */
[----:B------:R-:W-:Y:S01]  /*2020*/  IMAD.MOV R47, RZ, RZ, -R46 ;  /* 0x000000ffff2f7224 */ /* 0x000fe200078e0a2e */
[----:B------:R-:W-:Y:S01]  /*2030*/  LOP3.LUT R46, R11, 0x9c, RZ, 0xfc, !PT ;  /* 0x0000009c0b2e7812 */ /* 0x000fe200078efcff */
[----:B------:R-:W-:Y:S01]  /*2040*/  @!P5 IMAD.IADD R39, R39, 0x1, -R2 ;  /* 0x000000012727d824 */ /* 0x000fe200078e0a02 */
[----:B------:R-:W-:Y:S01]  /*2050*/  ISETP.GE.AND P5, PT, R48, RZ, PT ;  /* 0x000000ff3000720c */ /* 0x000fe20003fa6270 */
[C---:B------:R-:W-:Y:S01]  /*2060*/  IMAD R205, R2.reuse, R45, R205 ;  /* 0x0000002d02cd7224 */ /* 0x040fe200078e02cd */
[C---:B------:R-:W-:Y:S01]  /*2070*/  LOP3.LUT R48, R11.reuse, 0x94, RZ, 0xfc, !PT ;  /* 0x000000940b307812 */ /* 0x040fe200078efcff */
[----:B------:R-:W-:Y:S01]  /*2080*/  IMAD R204, R2, R47, R204 ;  /* 0x0000002f02cc7224 */ /* 0x000fe200078e02cc */
[----:B------:R-:W-:Y:S01]  /*2090*/  LOP3.LUT R47, R11, 0xa0, RZ, 0xfc, !PT ;  /* 0x000000a00b2f7812 */ /* 0x000fe200078efcff */
[----:B------:R-:W-:Y:S01]  /*20a0*/  @!P6 IMAD.IADD R42, R42, 0x1, -R2 ;  /* 0x000000012a2ae824 */ /* 0x000fe200078e0a02 */
[C---:B------:R-:W-:Y:S01]  /*20b0*/  ISETP.GT.U32.AND P6, PT, R2.reuse, R205, PT ;  /* 0x000000cd0200720c */ /* 0x040fe20003fc4070 */
[----:B------:R-:W-:Y:S01]  /*20c0*/  @!P2 IMAD.MOV R37, RZ, RZ, -R37 ;  /* 0x000000ffff25a224 */ /* 0x000fe200078e0a25 */
[C---:B------:R-:W-:Y:S01]  /*20d0*/  ISETP.GT.U32.AND P2, PT, R2.reuse, R44, PT ;  /* 0x0000002c0200720c */ /* 0x040fe20003f44070 */
[----:B------:R-:W-:Y:S01]  /*20e0*/  @!P3 IMAD.MOV R40, RZ, RZ, -R40 ;  /* 0x000000ffff28b224 */ /* 0x000fe200078e0a28 */
[----:B------:R-:W-:Y:S01]  /*20f0*/  ISETP.GT.U32.AND P3, PT, R2, R204, PT ;  /* 0x000000cc0200720c */ /* 0x000fe20003f64070 */
[----:B------:R-:W-:Y:S01]  /*2100*/  @!P4 IMAD.IADD R43, R43, 0x1, -R2 ;  /* 0x000000012b2bc824 */ /* 0x000fe200078e0a02 */
[----:B------:R-:W-:Y:S01]  /*2110*/  IABS R203, R48 ;  /* 0x0000003000cb7213 */ /* 0x000fe20000000000 */
[----:B------:R-:W-:Y:S01]  /*2120*/  @!P0 IMAD.MOV R41, RZ, RZ, -R41 ;  /* 0x000000ffff298224 */ /* 0x000fe200078e0a29 */
[----:B------:R-:W-:Y:S01]  /*2130*/  ISETP.GE.AND P4, PT, R50, RZ, PT ;  /* 0x000000ff3200720c */ /* 0x000fe20003f86270 */
[----:B------:R-:W-:Y:S01]  /*2140*/  @!P5 IMAD.MOV R39, RZ, RZ, -R39 ;  /* 0x000000ffff27d224 */ /* 0x000fe200078e0a27 */
[----:B------:R-:W-:Y:S01]  /*2150*/  ISETP.GT.U32.AND P0, PT, R2, R43, PT ;  /* 0x0000002b0200720c */ /* 0x000fe20003f04070 */
[----:B------:R-:W-:Y:S01]  /*2160*/  IMAD.HI.U32 R45, R7, R203, RZ ;  /* 0x000000cb072d7227 */ /* 0x000fe200078e00ff */
[----:B------:R-:W-:-:S02]  /*2170*/  ISETP.GE.AND P5, PT, R51, RZ, PT ;  /* 0x000000ff3300720c */ /* 0x000fc40003fa6270 */
[----:B------:R-:W-:Y:S01]  /*2180*/  IABS R49, R46 ;  /* 0x0000002e00317213 */ /* 0x000fe20000000000 */
[----:B------:R-:W-:Y:S01]  /*2190*/  @!P1 IMAD.MOV R38, RZ, RZ, -R38 ;  /* 0x000000ffff269224 */ /* 0x000fe200078e0a26 */
[----:B------:R-:W-:Y:S01]  /*21a0*/  ISETP.GT.U32.AND P1, PT, R2, R42, PT ;  /* 0x0000002a0200720c */ /* 0x000fe20003f24070 */
[----:B------:R-:W-:Y:S01]  /*21b0*/  IMAD.MOV R45, RZ, RZ, -R45 ;  /* 0x000000ffff2d7224 */ /* 0x000fe200078e0a2d */
[----:B------:R-:W-:Y:S01]  /*21c0*/  IABS R51, R47 ;  /* 0x0000002f00337213 */ /* 0x000fe20000000000 */
[--C-:B------:R-:W-:Y:S01]  /*21d0*/  @!P6 IMAD.IADD R205, R205, 0x1, -R2.reuse ;  /* 0x00000001cdcde824 */ /* 0x100fe200078e0a02 */
[----:B------:R-:W-:Y:S01]  /*21e0*/  ISETP.GE.AND P6, PT, R48, RZ, PT ;  /* 0x000000ff3000720c */ /* 0x000fe20003fc6270 */
[--C-:B------:R-:W-:Y:S01]  /*21f0*/  @!P2 IMAD.IADD R44, R44, 0x1, -R2.reuse ;  /* 0x000000012c2ca824 */ /* 0x100fe200078e0a02 */
[----:B------:R-:W-:Y:S01]  /*2200*/  ISETP.GE.AND P2, PT, R52, RZ, PT ;  /* 0x000000ff3400720c */ /* 0x000fe20003f46270 */
[----:B------:R-:W-:Y:S01]  /*2210*/  @!P3 IMAD.IADD R204, R204, 0x1, -R2 ;  /* 0x00000001ccccb824 */ /* 0x000fe200078e0a02 */
[C---:B------:R-:W-:Y:S01]  /*2220*/  ISETP.GT.U32.AND P3, PT, R2.reuse, R205, PT ;  /* 0x000000cd0200720c */ /* 0x040fe20003f64070 */
[C---:B------:R-:W-:Y:S01]  /*2230*/  IMAD R203, R2.reuse, R45, R203 ;  /* 0x0000002d02cb7224 */ /* 0x040fe200078e02cb */
[----:B------:R-:W-:Y:S01]  /*2240*/  LOP3.LUT R45, R11, 0x98, RZ, 0xfc, !PT ;  /* 0x000000980b2d7812 */ /* 0x000fe200078efcff */
[----:B------:R-:W-:Y:S01]  /*2250*/  @!P4 IMAD.MOV R44, RZ, RZ, -R44 ;  /* 0x000000ffff2cc224 */ /* 0x000fe200078e0a2c */
[----:B------:R-:W-:Y:S01]  /*2260*/  ISETP.GT.U32.AND P4, PT, R2, R204, PT ;  /* 0x000000cc0200720c */ /* 0x000fe20003f84070 */
[--C-:B------:R-:W-:Y:S01]  /*2270*/  @!P0 IMAD.IADD R43, R43, 0x1, -R2.reuse ;  /* 0x000000012b2b8824 */ /* 0x100fe200078e0a02 */
[----:B------:R-:W-:Y:S01]  /*2280*/  IABS R48, R45 ;  /* 0x0000002d00307213 */ /* 0x000fe20000000000 */
[----:B------:R-:W-:Y:S01]  /*2290*/  @!P1 IMAD.IADD R42, R42, 0x1, -R2 ;  /* 0x000000012a2a9824 */ /* 0x000fe200078e0a02 */
[----:B------:R-:W-:Y:S01]  /*22a0*/  ISETP.GE.AND P0, PT, R53, RZ, PT ;  /* 0x000000ff3500720c */ /* 0x000fe20003f06270 */
[----:B------:R-:W-:Y:S01]  /*22b0*/  @!P5 IMAD.MOV R43, RZ, RZ, -R43 ;  /* 0x000000ffff2bd224 */ /* 0x000fe200078e0a2b */
[----:B------:R-:W-:Y:S01]  /*22c0*/  ISETP.GE.AND P5, PT, R45, RZ, PT ;  /* 0x000000ff2d00720c */ /* 0x000fe20003fa6270 */
[----:B------:R-:W-:Y:S01]  /*22d0*/  IMAD.HI.U32 R45, R7, R48, RZ ;  /* 0x00000030072d7227 */ /* 0x000fe200078e00ff */
[----:B------:R-:W-:-:S02]  /*22e0*/  LOP3.LUT R50, R11, 0xa4, RZ, 0xfc, !PT ;  /* 0x000000a40b327812 */ /* 0x000fc400078efcff */
[----:B------:R-:W-:Y:S01]  /*22f0*/  ISETP.GE.AND P1, PT, R54, RZ, PT ;  /* 0x000000ff3600720c */ /* 0x000fe20003f26270 */
[----:B------:R-:W-:Y:S01]  /*2300*/  @!P2 IMAD.MOV R42, RZ, RZ, -R42 ;  /* 0x000000ffff2aa224 */ /* 0x000fe200078e0a2a */
[----:B------:R-:W-:Y:S01]  /*2310*/  ISETP.GE.AND P2, PT, R46, RZ, PT ;  /* 0x000000ff2e00720c */ /* 0x000fe20003f46270 */
[----:B------:R-:W-:Y:S01]  /*2320*/  IMAD.MOV R45, RZ, RZ, -R45 ;  /* 0x000000ffff2d7224 */ /* 0x000fe200078e0a2d */
[----:B------:R-:W-:Y:S01]  /*2330*/  IABS R53, R50 ;  /* 0x0000003200357213 */ /* 0x000fe20000000000 */
[----:B------:R-:W-:Y:S01]  /*2340*/  IMAD.HI.U32 R46, R7, R49, RZ ;  /* 0x00000031072e7227 */ /* 0x000fe200078e00ff */
[C---:B------:R-:W-:Y:S02]  /*2350*/  LOP3.LUT R52, R11.reuse, 0xa8, RZ, 0xfc, !PT ;  /* 0x000000a80b347812 */ /* 0x040fe400078efcff */
[----:B------:R-:W-:Y:S01]  /*2360*/  LOP3.LUT R54, R11, 0xb0, RZ, 0xfc, !PT ;  /* 0x000000b00b367812 */ /* 0x000fe200078efcff */
[--C-:B------:R-:W-:Y:S01]  /*2370*/  @!P3 IMAD.IADD R205, R205, 0x1, -R2.reuse ;  /* 0x00000001cdcdb824 */ /* 0x100fe200078e0a02 */
[----:B------:R-:W-:Y:S01]  /*2380*/  ISETP.GE.AND P3, PT, R47, RZ, PT ;  /* 0x000000ff2f00720c */ /* 0x000fe20003f66270 */
[----:B------:R-:W-:Y:S01]  /*2390*/  @!P4 IMAD.IADD R204, R204, 0x1, -R2 ;  /* 0x00000001ccccc824 */ /* 0x000fe200078e0a02 */
[----:B------:R-:W-:Y:S01]  /*23a0*/  ISETP.GT.U32.AND P4, PT, R2, R203, PT ;  /* 0x000000cb0200720c */ /* 0x000fe20003f84070 */
[----:B------:R-:W-:Y:S01]  /*23b0*/  IMAD.HI.U32 R47, R7, R51, RZ ;  /* 0x00000033072f7227 */ /* 0x000fe200078e00ff */
[----:B------:R-:W-:-:S02]  /*23c0*/  IABS R55, R52 ;  /* 0x0000003400377213 */ /* 0x000fc40000000000 */
[----:B------:R-:W-:Y:S01]  /*23d0*/  IABS R59, R54 ;  /* 0x00000036003b7213 */ /* 0x000fe20000000000 */
[C---:B------:R-:W-:Y:S02]  /*23e0*/  IMAD R45, R2.reuse, R45, R48 ;  /* 0x0000002d022d7224 */ /* 0x040fe400078e0230 */
[----:B------:R-:W-:Y:S02]  /*23f0*/  IMAD.MOV R46, RZ, RZ, -R46 ;  /* 0x000000ffff2e7224 */ /* 0x000fe400078e0a2e */
[----:B------:R-:W-:Y:S02]  /*2400*/  IMAD.MOV R48, RZ, RZ, -R47 ;  /* 0x000000ffff307224 */ /* 0x000fe400078e0a2f */
[----:B------:R-:W-:Y:S01]  /*2410*/  @!P0 IMAD.MOV R205, RZ, RZ, -R205 ;  /* 0x000000ffffcd8224 */ /* 0x000fe200078e0acd */
[C---:B------:R-:W-:Y:S01]  /*2420*/  ISETP.GT.U32.AND P0, PT, R2.reuse, R45, PT ;  /* 0x0000002d0200720c */ /* 0x040fe20003f04070 */
[----:B------:R-:W-:Y:S01]  /*2430*/  IMAD R47, R2, R46, R49 ;  /* 0x0000002e022f7224 */ /* 0x000fe200078e0231 */
[----:B------:R-:W-:Y:S01]  /*2440*/  LOP3.LUT R49, R11, 0xac, RZ, 0xfc, !PT ;  /* 0x000000ac0b317812 */ /* 0x000fe200078efcff */
[----:B------:R-:W-:-:S03]  /*2450*/  IMAD.HI.U32 R46, R7, R53, RZ ;  /* 0x00000035072e7227 */ /* 0x000fc600078e00ff */
[----:B------:R-:W-:Y:S01]  /*2460*/  IABS R57, R49 ;  /* 0x0000003100397213 */ /* 0x000fe20000000000 */
[----:B------:R-:W-:Y:S02]  /*2470*/  IMAD.MOV R46, RZ, RZ, -R46 ;  /* 0x000000ffff2e7224 */ /* 0x000fe400078e0a2e */
[----:B------:R-:W-:Y:S02]  /*2480*/  @!P4 IMAD.IADD R203, R203, 0x1, -R2 ;  /* 0x00000001cbcbc824 */ /* 0x000fe400078e0a02 */
[C---:B------:R-:W-:Y:S02]  /*2490*/  IMAD R53, R2.reuse, R46, R53 ;  /* 0x0000002e02357224 */ /* 0x040fe400078e0235 */
[----:B------:R-:W-:Y:S01]  /*24a0*/  @!P1 IMAD.MOV R204, RZ, RZ, -R204 ;  /* 0x000000ffffcc9224 */ /* 0x000fe200078e0acc */
[C---:B------:R-:W-:Y:S01]  /*24b0*/  ISETP.GT.U32.AND P4, PT, R2.reuse, R203, PT ;  /* 0x000000cb0200720c */ /* 0x040fe20003f84070 */
[----:B------:R-:W-:Y:S01]  /*24c0*/  @!P0 IMAD.IADD R45, R45, 0x1, -R2 ;  /* 0x000000012d2d8824 */ /* 0x000fe200078e0a02 */
[C---:B------:R-:W-:Y:S01]  /*24d0*/  ISETP.GT.U32.AND P1, PT, R2.reuse, R47, PT ;  /* 0x0000002f0200720c */ /* 0x040fe20003f24070 */
[----:B------:R-:W-:Y:S01]  /*24e0*/  IMAD.HI.U32 R46, R7, R57, RZ ;  /* 0x00000039072e7227 */ /* 0x000fe200078e00ff */
[----:B------:R-:W-:-:S03]  /*24f0*/  ISETP.GT.U32.AND P0, PT, R2, R53, PT ;  /* 0x000000350200720c */ /* 0x000fc60003f04070 */
[----:B------:R-:W-:Y:S02]  /*2500*/  IMAD R51, R2, R48, R51 ;  /* 0x0000003002337224 */ /* 0x000fe400078e0233 */
[----:B------:R-:W-:Y:S02]  /*2510*/  IMAD.MOV R46, RZ, RZ, -R46 ;  /* 0x000000ffff2e7224 */ /* 0x000fe400078e0a2e */
[----:B------:R-:W-:-:S04]  /*2520*/  IMAD.HI.U32 R48, R7, R55, RZ ;  /* 0x0000003707307227 */ /* 0x000fc800078e00ff */
[--C-:B------:R-:W-:Y:S01]  /*2530*/  @!P4 IMAD.IADD R203, R203, 0x1, -R2.reuse ;  /* 0x00000001cbcbc824 */ /* 0x100fe200078e0a02 */
[C---:B------:R-:W-:Y:S01]  /*2540*/  ISETP.GT.U32.AND P4, PT, R2.reuse, R51, PT ;  /* 0x000000330200720c */ /* 0x040fe20003f84070 */
[--C-:B------:R-:W-:Y:S01]  /*2550*/  @!P1 IMAD.IADD R47, R47, 0x1, -R2.reuse ;  /* 0x000000012f2f9824 */ /* 0x100fe200078e0a02 */
[C---:B------:R-:W-:Y:S01]  /*2560*/  ISETP.GT.U32.AND P1, PT, R2.reuse, R45, PT ;  /* 0x0000002d0200720c */ /* 0x040fe20003f24070 */
[----:B------:R-:W-:Y:S02]  /*2570*/  @!P0 IMAD.IADD R53, R53, 0x1, -R2 ;  /* 0x0000000135358824 */ /* 0x000fe400078e0a02 */
[----:B------:R-:W-:Y:S01]  /*2580*/  @!P6 IMAD.MOV R203, RZ, RZ, -R203 ;  /* 0x000000ffffcbe224 */ /* 0x000fe200078e0acb */
[C---:B------:R-:W-:Y:S01]  /*2590*/  ISETP.GT.U32.AND P6, PT, R2.reuse, R47, PT ;  /* 0x0000002f0200720c */ /* 0x040fe20003fc4070 */
[C---:B------:R-:W-:Y:S01]  /*25a0*/  IMAD R57, R2.reuse, R46, R57 ;  /* 0x0000002e02397224 */ /* 0x040fe200078e0239 */
[----:B------:R-:W-:Y:S01]  /*25b0*/  ISETP.GT.U32.AND P0, PT, R2, R53, PT ;  /* 0x000000350200720c */ /* 0x000fe20003f04070 */
[----:B------:R-:W-:-:S02]  /*25c0*/  IMAD.MOV R48, RZ, RZ, -R48 ;  /* 0x000000ffff307224 */ /* 0x000fc400078e0a30 */
[----:B------:R-:W-:-:S04]  /*25d0*/  IMAD.HI.U32 R46, R7, R59, RZ ;  /* 0x0000003b072e7227 */ /* 0x000fc800078e00ff */
[C---:B------:R-:W-:Y:S01]  /*25e0*/  IMAD R55, R2.reuse, R48, R55 ;  /* 0x0000003002377224 */ /* 0x040fe200078e0237 */
[----:B------:R-:W-:Y:S01]  /*25f0*/  IABS R48, R58 ;  /* 0x0000003a00307213 */ /* 0x000fe20000000000 */
[----:B------:R-:W-:Y:S02]  /*2600*/  IMAD.MOV R46, RZ, RZ, -R46 ;  /* 0x000000ffff2e7224 */ /* 0x000fe400078e0a2e */
[--C-:B------:R-:W-:Y:S01]  /*2610*/  @!P1 IMAD.IADD R45, R45, 0x1, -R2.reuse ;  /* 0x000000012d2d9824 */ /* 0x100fe200078e0a02 */
[C---:B------:R-:W-:Y:S01]  /*2620*/  ISETP.GT.U32.AND P1, PT, R2.reuse, R55, PT ;  /* 0x000000370200720c */ /* 0x040fe20003f24070 */
[C---:B------:R-:W-:Y:S02]  /*2630*/  IMAD R59, R2.reuse, R46, R59 ;  /* 0x0000002e023b7224 */ /* 0x040fe400078e023b */
[--C-:B------:R-:W-:Y:S01]  /*2640*/  @!P6 IMAD.IADD R47, R47, 0x1, -R2.reuse ;  /* 0x000000012f2fe824 */ /* 0x100fe200078e0a02 */
[C---:B------:R-:W-:Y:S01]  /*2650*/  ISETP.GT.U32.AND P6, PT, R2.reuse, R57, PT ;  /* 0x000000390200720c */ /* 0x040fe20003fc4070 */
[--C-:B------:R-:W-:Y:S01]  /*2660*/  @!P0 IMAD.IADD R53, R53, 0x1, -R2.reuse ;  /* 0x0000000135358824 */ /* 0x100fe200078e0a02 */
[----:B------:R-:W-:Y:S01]  /*2670*/  ISETP.GT.U32.AND P0, PT, R2, R59, PT ;  /* 0x0000003b0200720c */ /* 0x000fe20003f04070 */
[----:B------:R-:W-:-:S02]  /*2680*/  @!P4 IMAD.IADD R51, R51, 0x1, -R2 ;  /* 0x000000013333c824 */ /* 0x000fc400078e0a02 */
[----:B------:R-:W-:-:S03]  /*2690*/  IMAD.HI.U32 R46, R7, R61, RZ ;  /* 0x0000003d072e7227 */ /* 0x000fc600078e00ff */
[----:B------:R-:W-:Y:S01]  /*26a0*/  ISETP.GT.U32.AND P4, PT, R2, R51, PT ;  /* 0x000000330200720c */ /* 0x000fe20003f84070 */
[----:B------:R-:W-:Y:S01]  /*26b0*/  @!P1 IMAD.IADD R55, R55, 0x1, -R2 ;  /* 0x0000000137379824 */ /* 0x000fe200078e0a02 */
[----:B------:R-:W-:Y:S01]  /*26c0*/  ISETP.GE.AND P1, PT, R52, RZ, PT ;  /* 0x000000ff3400720c */ /* 0x000fe20003f26270 */
[----:B------:R-:W-:Y:S01]  /*26d0*/  IMAD.MOV R46, RZ, RZ, -R46 ;  /* 0x000000ffff2e7224 */ /* 0x000fe200078e0a2e */
[----:B------:R-:W-:Y:S01]  /*26e0*/  LOP3.LUT R52, R11, 0xd0, RZ, 0xfc, !PT ;  /* 0x000000d00b347812 */ /* 0x000fe200078efcff */
[--C-:B------:R-:W-:Y:S01]  /*26f0*/  @!P6 IMAD.IADD R57, R57, 0x1, -R2.reuse ;  /* 0x000000013939e824 */ /* 0x100fe200078e0a02 */
[----:B------:R-:W-:Y:S01]  /*2700*/  ISETP.GE.AND P6, PT, R49, RZ, PT ;  /* 0x000000ff3100720c */ /* 0x000fe20003fc6270 */
[----:B------:R-:W-:Y:S01]  /*2710*/  @!P0 IMAD.IADD R59, R59, 0x1, -R2 ;  /* 0x000000013b3b8824 */ /* 0x000fe200078e0a02 */
[----:B------:R-:W-:Y:S01]  /*2720*/  ISETP.GT.U32.AND P0, PT, R2, R55, PT ;  /* 0x000000370200720c */ /* 0x000fe20003f04070 */
[----:B------:R-:W-:Y:S01]  /*2730*/  IMAD.MOV.U32 R49, RZ, RZ, R45 ;  /* 0x000000ffff317224 */ /* 0x000fe200078e002d */
[----:B------:R-:W-:Y:S01]  /*2740*/  IABS R73, R52 ;  /* 0x0000003400497213 */ /* 0x000fe20000000000 */
[----:B------:R-:W-:-:S04]  /*2750*/  IMAD.HI.U32 R45, R7, R48, RZ ;  /* 0x00000030072d7227 */ /* 0x000fc800078e00ff */
[----:B------:R-:W-:Y:S01]  /*2760*/  @!P4 IMAD.IADD R51, R51, 0x1, -R2 ;  /* 0x000000013333c824 */ /* 0x000fe200078e0a02 */
[----:B------:R-:W-:Y:S01]  /*2770*/  ISETP.GE.AND P4, PT, R50, RZ, PT ;  /* 0x000000ff3200720c */ /* 0x000fe20003f86270 */
[C---:B------:R-:W-:Y:S01]  /*2780*/  IMAD R61, R2.reuse, R46, R61 ;  /* 0x0000002e023d7224 */ /* 0x040fe200078e023d */
[----:B------:R-:W-:Y:S01]  /*2790*/  IABS R50, R60 ;  /* 0x0000003c00327213 */ /* 0x000fe20000000000 */
[----:B------:R-:W-:Y:S02]  /*27a0*/  IMAD.MOV R45, RZ, RZ, -R45 ;  /* 0x000000ffff2d7224 */ /* 0x000fe400078e0a2d */
[----:B------:R-:W-:Y:S02]  /*27b0*/  IMAD.MOV.U32 R201, RZ, RZ, R47 ;  /* 0x000000ffffc97224 */ /* 0x000fe400078e002f */
[----:B------:R-:W-:Y:S01]  /*27c0*/  @!P3 IMAD.MOV R51, RZ, RZ, -R51 ;  /* 0x000000ffff33b224 */ /* 0x000fe200078e0a33 */
[C---:B------:R-:W-:Y:S01]  /*27d0*/  ISETP.GT.U32.AND P3, PT, R2.reuse, R61, PT ;  /* 0x0000003d0200720c */ /* 0x040fe20003f64070 */
[C---:B------:R-:W-:Y:S01]  /*27e0*/  IMAD R47, R2.reuse, R45, R48 ;  /* 0x0000002d022f7224 */ /* 0x040fe200078e0230 */
[----:B------:R-:W-:Y:S01]  /*27f0*/  LOP3.LUT R45, R225, 0x3f, RZ, 0xc0, !PT ;  /* 0x0000003fe12d7812 */ /* 0x000fe200078ec0ff */
[----:B------:R-:W-:Y:S01]  /*2800*/  @!P0 IMAD.IADD R55, R55, 0x1, -R2 ;  /* 0x0000000137378824 */ /* 0x000fe200078e0a02 */
[----:B------:R-:W-:Y:S01]  /*2810*/  LOP3.LUT R48, R11, 0xc8, RZ, 0xfc, !PT ;  /* 0x000000c80b307812 */ /* 0x000fe200078efcff */
[----:B------:R-:W-:Y:S01]  /*2820*/  @!P2 IMAD.MOV R201, RZ, RZ, -R201 ;  /* 0x000000ffffc9a224 */ /* 0x000fe200078e0ac9 */
[C---:B------:R-:W-:Y:S01]  /*2830*/  ISETP.GT.U32.AND P0, PT, R2.reuse, R47, PT ;  /* 0x0000002f0200720c */ /* 0x040fe20003f04070 */
[----:B------:R-:W-:Y:S01]  /*2840*/  @!P5 IMAD.MOV R49, RZ, RZ, -R49 ;  /* 0x000000ffff31d224 */ /* 0x000fe200078e0a31 */
[C---:B------:R-:W-:Y:S01]  /*2850*/  ISETP.GT.U32.AND P2, PT, R2.reuse, R57, PT ;  /* 0x000000390200720c */ /* 0x040fe20003f44070 */
[----:B------:R-:W-:Y:S01]  /*2860*/  IMAD.HI.U32 R46, R7, R50, RZ ;  /* 0x00000032072e7227 */ /* 0x000fe200078e00ff */
[----:B------:R-:W-:-:S02]  /*2870*/  ISETP.GT.U32.AND P5, PT, R2, R59, PT ;  /* 0x0000003b0200720c */ /* 0x000fc40003fa4070 */
[----:B------:R-:W-:Y:S01]  /*2880*/  IABS R69, R48 ;  /* 0x0000003000457213 */ /* 0x000fe20000000000 */
[----:B------:R-:W-:Y:S01]  /*2890*/  @!P3 IMAD.IADD R61, R61, 0x1, -R2 ;  /* 0x000000013d3db824 */ /* 0x000fe200078e0a02 */
[----:B------:R-:W-:Y:S01]  /*28a0*/  ISETP.GE.AND P3, PT, R60, RZ, PT ;  /* 0x000000ff3c00720c */ /* 0x000fe20003f66270 */
[----:B------:R-:W-:Y:S01]  /*28b0*/  IMAD.MOV R63, RZ, RZ, -R46 ;  /* 0x000000ffff3f7224 */ /* 0x000fe200078e0a2e */
[C---:B------:R-:W-:Y:S01]  /*28c0*/  LOP3.LUT R46, R11.reuse, 0xc4, RZ, 0xfc, !PT ;  /* 0x000000c40b2e7812 */ /* 0x040fe200078efcff */
[----:B------:R-:W-:Y:S01]  /*28d0*/  @!P1 IMAD.MOV R55, RZ, RZ, -R55 ;  /* 0x000000ffff379224 */ /* 0x000fe200078e0a37 */
[----:B------:R-:W-:Y:S01]  /*28e0*/  LOP3.LUT R60, R11, 0xdc, RZ, 0xfc, !PT ;  /* 0x000000dc0b3c7812 */ /* 0x000fe200078efcff */
[--C-:B------:R-:W-:Y:S01]  /*28f0*/  @!P0 IMAD.IADD R47, R47, 0x1, -R2.reuse ;  /* 0x000000012f2f8824 */ /* 0x100fe200078e0a02 */
[----:B------:R-:W-:Y:S01]  /*2900*/  ISETP.GT.U32.AND P0, PT, R2, R61, PT ;  /* 0x0000003d0200720c */ /* 0x000fe20003f04070 */
[----:B------:R-:W-:Y:S01]  /*2910*/  @!P2 IMAD.IADD R57, R57, 0x1, -R2 ;  /* 0x000000013939a824 */ /* 0x000fe200078e0a02 */
[----:B------:R-:W-:Y:S01]  /*2920*/  ISETP.GE.AND P2, PT, R56, RZ, PT ;  /* 0x000000ff3800720c */ /* 0x000fe20003f46270 */
[----:B------:R-:W-:Y:S01]  /*2930*/  IMAD R153, R16, 0x40, R45 ;  /* 0x0000004010997824 */ /* 0x000fe200078e022d */
[C---:B------:R-:W-:Y:S01]  /*2940*/  ISETP.GT.U32.AND P1, PT, R2.reuse, R47, PT ;  /* 0x0000002f0200720c */ /* 0x040fe20003f24070 */
[----:B------:R-:W-:Y:S01]  /*2950*/  IMAD R45, R2, R63, R50 ;  /* 0x0000003f022d7224 */ /* 0x000fe200078e0232 */
[----:B------:R-:W-:Y:S01]  /*2960*/  LOP3.LUT R16, R11, 0xc0, RZ, 0xfc, !PT ;  /* 0x000000c00b107812 */ /* 0x000fe200078efcff */
[--C-:B------:R-:W-:Y:S01]  /*2970*/  @!P5 IMAD.IADD R59, R59, 0x1, -R2.reuse ;  /* 0x000000013b3bd824 */ /* 0x100fe200078e0a02 */
[----:B------:R-:W-:Y:S01]  /*2980*/  ISETP.GE.AND P5, PT, R58, RZ, PT ;  /* 0x000000ff3a00720c */ /* 0x000fe20003fa6270 */
[----:B------:R-:W-:Y:S01]  /*2990*/  @!P6 IMAD.MOV R57, RZ, RZ, -R57 ;  /* 0x000000ffff39e224 */ /* 0x000fe200078e0a39 */
[----:B------:R-:W-:Y:S01]  /*29a0*/  ISETP.GE.AND P6, PT, R16, RZ, PT ;  /* 0x000000ff1000720c */ /* 0x000fe20003fc6270 */
[----:B------:R-:W-:Y:S01]  /*29b0*/  @!P4 IMAD.MOV R53, RZ, RZ, -R53 ;  /* 0x000000ffff35c224 */ /* 0x000fe200078e0a35 */
[----:B------:R-:W-:Y:S01]  /*29c0*/  IABS R16, R16 ;  /* 0x0000001000107213 */ /* 0x000fe20000000000 */
[--C-:B------:R-:W-:Y:S01]  /*29d0*/  @!P0 IMAD.IADD R61, R61, 0x1, -R2.reuse ;  /* 0x000000013d3d8824 */ /* 0x100fe200078e0a02 */
[----:B------:R-:W-:Y:S01]  /*29e0*/  ISETP.GE.AND P4, PT, R54, RZ, PT ;  /* 0x000000ff3600720c */ /* 0x000fe20003f86270 */
[----:B------:R1:W-:Y:S01]  /*29f0*/  STL [R1+0xd8], R153 ;  /* 0x0000d89901007387 */ /* 0x0003e20000100800 */
[----:B------:R-:W-:Y:S01]  /*2a00*/  IABS R67, R46 ;  /* 0x0000002e00437213 */ /* 0x000fe20000000000 */
[----:B------:R-:W-:Y:S01]  /*2a10*/  @!P2 IMAD.MOV R61, RZ, RZ, -R61 ;  /* 0x000000ffff3da224 */ /* 0x000fe200078e0a3d */
[----:B------:R-:W-:Y:S01]  /*2a20*/  ISETP.GT.U32.AND P2, PT, R2, R45, PT ;  /* 0x0000002d0200720c */ /* 0x000fe20003f44070 */
[----:B------:R-:W-:Y:S01]  /*2a30*/  @!P1 IMAD.IADD R47, R47, 0x1, -R2 ;  /* 0x000000012f2f9824 */ /* 0x000fe200078e0a02 */
[----:B------:R-:W-:Y:S01]  /*2a40*/  LOP3.LUT R50, R11, 0xcc, RZ, 0xfc, !PT ;  /* 0x000000cc0b327812 */ /* 0x000fe200078efcff */
[----:B------:R-:W-:Y:S01]  /*2a50*/  IMAD R197, R3, R184, RZ ;  /* 0x000000b803c57224 */ /* 0x000fe200078e02ff */
[----:B------:R-:W-:Y:S01]  /*2a60*/  ISETP.GE.AND P0, PT, R48, RZ, PT ;  /* 0x000000ff3000720c */ /* 0x000fe20003f06270 */
[----:B------:R-:W-:Y:S01]  /*2a70*/  IMAD.MOV.U32 R63, RZ, RZ, R47 ;  /* 0x000000ffff3f7224 */ /* 0x000fe200078e002f */
[----:B------:R-:W-:Y:S01]  /*2a80*/  IABS R71, R50 ;  /* 0x0000003200477213 */ /* 0x000fe20000000000 */
[----:B------:R-:W-:Y:S01]  /*2a90*/  IMAD.HI.U32 R47, R7, R69, RZ ;  /* 0x00000045072f7227 */ /* 0x000fe200078e00ff */
[----:B------:R-:W-:-:S02]  /*2aa0*/  ISETP.GE.AND P1, PT, R50, RZ, PT ;  /* 0x000000ff3200720c */ /* 0x000fc40003f26270 */
[----:B------:R-:W-:Y:S01]  /*2ab0*/  LOP3.LUT R56, R11, 0xd4, RZ, 0xfc, !PT ;  /* 0x000000d40b387812 */ /* 0x000fe200078efcff */
[----:B------:R-:W-:Y:S01]  /*2ac0*/  @!P5 IMAD.MOV R63, RZ, RZ, -R63 ;  /* 0x000000ffff3fd224 */ /* 0x000fe200078e0a3f */
[----:B------:R-:W-:Y:S01]  /*2ad0*/  ISETP.GE.AND P5, PT, R52, RZ, PT ;  /* 0x000000ff3400720c */ /* 0x000fe20003fa6270 */
[----:B------:R-:W-:Y:S01]  /*2ae0*/  @!P2 IMAD.IADD R45, R45, 0x1, -R2 ;  /* 0x000000012d2da824 */ /* 0x000fe200078e0a02 */
[----:B------:R-:W-:Y:S01]  /*2af0*/  IABS R54, R56 ;  /* 0x0000003800367213 */ /* 0x000fe20000000000 */
[----:B------:R-:W-:Y:S01]  /*2b00*/  IMAD.MOV.U32 R52, RZ, RZ, R16 ;  /* 0x000000ffff347224 */ /* 0x000fe200078e0010 */
[----:B------:R-:W-:Y:S01]  /*2b10*/  IABS R77, R60 ;  /* 0x0000003c004d7213 */ /* 0x000fe20000000000 */
[----:B------:R-:W-:Y:S01]  /*2b20*/  @!P4 IMAD.MOV R59, RZ, RZ, -R59 ;  /* 0x000000ffff3bc224 */ /* 0x000fe200078e0a3b */
[----:B------:R-:W-:Y:S01]  /*2b30*/  ISETP.GT.U32.AND P2, PT, R2, R45, PT ;  /* 0x0000002d0200720c */ /* 0x000fe20003f44070 */
[----:B------:R-:W-:Y:S01]  /*2b40*/  IMAD.HI.U32 R16, R7, R52, RZ ;  /* 0x0000003407107227 */ /* 0x000fe200078e00ff */
[----:B------:R-:W-:-:S02]  /*2b50*/  ISETP.GE.AND P4, PT, R46, RZ, PT ;  /* 0x000000ff2e00720c */ /* 0x000fc40003f86270 */
[----:B------:R-:W-:Y:S01]  /*2b60*/  LOP3.LUT R58, R11, 0xd8, RZ, 0xfc, !PT ;  /* 0x000000d80b3a7812 */ /* 0x000fe200078efcff */
[----:B------:R-:W-:Y:S02]  /*2b70*/  IMAD.MOV R65, RZ, RZ, -R16 ;  /* 0x000000ffff417224 */ /* 0x000fe400078e0a10 */
[----:B------:R-:W-:Y:S01]  /*2b80*/  IMAD.MOV R16, RZ, RZ, -R47 ;  /* 0x000000ffff107224 */ /* 0x000fe200078e0a2f */
[----:B------:R-:W-:Y:S01]  /*2b90*/  IABS R75, R58 ;  /* 0x0000003a004b7213 */ /* 0x000fe20000000000 */
[----:B------:R-:W-:Y:S02]  /*2ba0*/  IMAD R47, R2, R65, R52 ;  /* 0x00000041022f7224 */ /* 0x000fe400078e0234 */
[----:B------:R-:W-:-:S04]  /*2bb0*/  IMAD.HI.U32 R46, R7, R67, RZ ;  /* 0x00000043072e7227 */ /* 0x000fc800078e00ff */
[----:B------:R-:W-:Y:S01]  /*2bc0*/  @!P2 IMAD.IADD R45, R45, 0x1, -R2 ;  /* 0x000000012d2da824 */ /* 0x000fe200078e0a02 */
[C---:B------:R-:W-:Y:S01]  /*2bd0*/  ISETP.GT.U32.AND P2, PT, R2.reuse, R47, PT ;  /* 0x0000002f0200720c */ /* 0x040fe20003f44070 */
[----:B------:R-:W-:Y:S02]  /*2be0*/  IMAD.MOV R46, RZ, RZ, -R46 ;  /* 0x000000ffff2e7224 */ /* 0x000fe400078e0a2e */
[----:B------:R-:W-:Y:S02]  /*2bf0*/  IMAD.MOV.U32 R65, RZ, RZ, R45 ;  /* 0x000000ffff417224 */ /* 0x000fe400078e002d */
[----:B------:R-:W-:Y:S02]  /*2c00*/  IMAD R67, R2, R46, R67 ;  /* 0x0000002e02437224 */ /* 0x000fe400078e0243 */
[----:B------:R-:W-:-:S04]  /*2c10*/  IMAD.HI.U32 R48, R7, R71, RZ ;  /* 0x0000004707307227 */ /* 0x000fc800078e00ff */
[----:B------:R-:W-:-:S04]  /*2c20*/  IMAD.HI.U32 R50, R7, R73, RZ ;  /* 0x0000004907327227 */ /* 0x000fc800078e00ff */
[----:B------:R-:W-:Y:S02]  /*2c30*/  @!P2 IMAD.IADD R47, R47, 0x1, -R2 ;  /* 0x000000012f2fa824 */ /* 0x000fe400078e0a02 */
[C---:B------:R-:W-:Y:S02]  /*2c40*/  IMAD R69, R2.reuse, R16, R69 ;  /* 0x0000001002457224 */ /* 0x040fe400078e0245 */
[----:B------:R-:W-:Y:S01]  /*2c50*/  @!P3 IMAD.MOV R65, RZ, RZ, -R65 ;  /* 0x000000ffff41b224 */ /* 0x000fe200078e0a41 */
[C---:B------:R-:W-:Y:S01]  /*2c60*/  ISETP.GT.U32.AND P2, PT, R2.reuse, R47, PT ;  /* 0x0000002f0200720c */ /* 0x040fe20003f44070 */
[----:B------:R-:W-:Y:S01]  /*2c70*/  IMAD.MOV R48, RZ, RZ, -R48 ;  /* 0x000000ffff307224 */ /* 0x000fe200078e0a30 */
[C---:B------:R-:W-:Y:S01]  /*2c80*/  ISETP.GT.U32.AND P3, PT, R2.reuse, R67, PT ;  /* 0x000000430200720c */ /* 0x040fe20003f64070 */
[----:B------:R-:W-:Y:S02]  /*2c90*/  IMAD.MOV R50, RZ, RZ, -R50 ;  /* 0x000000ffff327224 */ /* 0x000fe400078e0a32 */
[----:B------:R-:W-:-:S02]  /*2ca0*/  IMAD R71, R2, R48, R71 ;  /* 0x0000003002477224 */ /* 0x000fc400078e0247 */
[----:B------:R-:W-:Y:S02]  /*2cb0*/  IMAD R73, R2, R50, R73 ;  /* 0x0000003202497224 */ /* 0x000fe400078e0249 */
[----:B------:R-:W-:-:S04]  /*2cc0*/  IMAD.HI.U32 R16, R7, R54, RZ ;  /* 0x0000003607107227 */ /* 0x000fc800078e00ff */
[----:B------:R-:W-:Y:S01]  /*2cd0*/  @!P2 IMAD.IADD R47, R47, 0x1, -R2 ;  /* 0x000000012f2fa824 */ /* 0x000fe200078e0a02 */
[----:B------:R-:W-:Y:S01]  /*2ce0*/  ISETP.GT.U32.AND P2, PT, R2, R69, PT ;  /* 0x000000450200720c */ /* 0x000fe20003f44070 */
[----:B------:R-:W-:-:S04]  /*2cf0*/  IMAD.HI.U32 R48, R7, R77, RZ ;  /* 0x0000004d07307227 */ /* 0x000fc800078e00ff */
[----:B------:R-:W-:-:S04]  /*2d00*/  IMAD.HI.U32 R50, R7, R79, RZ ;  /* 0x0000004f07327227 */ /* 0x000fc800078e00ff */
[----:B------:R-:W-:-:S04]  /*2d10*/  IMAD.HI.U32 R52, R7, R81, RZ ;  /* 0x0000005107347227 */ /* 0x000fc800078e00ff */
[----:B------:R-:W-:Y:S02]  /*2d20*/  IMAD.MOV R45, RZ, RZ, -R16 ;  /* 0x000000ffff2d7224 */ /* 0x000fe400078e0a10 */
[----:B------:R-:W-:Y:S02]  /*2d30*/  IMAD.MOV R48, RZ, RZ, -R48 ;  /* 0x000000ffff307224 */ /* 0x000fe400078e0a30 */
[----:B------:R-:W-:Y:S02]  /*2d40*/  IMAD.MOV R50, RZ, RZ, -R50 ;  /* 0x000000ffff327224 */ /* 0x000fe400078e0a32 */
[----:B------:R-:W-:Y:S02]  /*2d50*/  IMAD.MOV R52, RZ, RZ, -R52 ;  /* 0x000000ffff347224 */ /* 0x000fe400078e0a34 */
[----:B------:R-:W-:Y:S01]  /*2d60*/  @!P3 IMAD.IADD R67, R67, 0x1, -R2 ;  /* 0x000000014343b824 */ /* 0x000fe200078e0a02 */
[C---:B------:R-:W-:Y:S01]  /*2d70*/  ISETP.GT.U32.AND P3, PT, R2.reuse, R71, PT ;  /* 0x000000470200720c */ /* 0x040fe20003f64070 */
[C---:B------:R-:W-:Y:S01]  /*2d80*/  IMAD R45, R2.reuse, R45, R54 ;  /* 0x0000002d022d7224 */ /* 0x040fe200078e0236 */
[C---:B------:R-:W-:Y:S01]  /*2d90*/  LOP3.LUT R54, R11.reuse, 0xf0, RZ, 0xfc, !PT ;  /* 0x000000f00b367812 */ /* 0x040fe200078efcff */
[C---:B------:R-:W-:Y:S01]  /*2da0*/  IMAD R77, R2.reuse, R48, R77 ;  /* 0x00000030024d7224 */ /* 0x040fe200078e024d */
[C---:B------:R-:W-:Y:S01]  /*2db0*/  LOP3.LUT R48, R11.reuse, 0xf8, RZ, 0xfc, !PT ;  /* 0x000000f80b307812 */ /* 0x040fe200078efcff */
[C---:B------:R-:W-:Y:S01]  /*2dc0*/  IMAD R79, R2.reuse, R50, R79 ;  /* 0x00000032024f7224 */ /* 0x040fe200078e024f */
[C---:B------:R-:W-:Y:S01]  /*2dd0*/  LOP3.LUT R50, R11.reuse, 0xe8, RZ, 0xfc, !PT ;  /* 0x000000e80b327812 */ /* 0x040fe200078efcff */
[C---:B------:R-:W-:Y:S01]  /*2de0*/  IMAD R81, R2.reuse, R52, R81 ;  /* 0x0000003402517224 */ /* 0x040fe200078e0251 */
[----:B------:R-:W-:Y:S01]  /*2df0*/  LOP3.LUT R52, R11, 0xec, RZ, 0xfc, !PT ;  /* 0x000000ec0b347812 */ /* 0x000fe200078efcff */
[--C-:B------:R-:W-:Y:S01]  /*2e00*/  @!P2 IMAD.IADD R69, R69, 0x1, -R2.reuse ;  /* 0x000000014545a824 */ /* 0x100fe200078e0a02 */
[C---:B------:R-:W-:Y:S01]  /*2e10*/  ISETP.GT.U32.AND P2, PT, R2.reuse, R67, PT ;  /* 0x000000430200720c */ /* 0x040fe20003f44070 */
[----:B------:R-:W-:Y:S01]  /*2e20*/  IMAD.MOV.U32 R11, RZ, RZ, R47 ;  /* 0x000000ffff0b7224 */ /* 0x000fe200078e002f */
[----:B------:R-:W-:Y:S01]  /*2e30*/  IABS R83, R50 ;  /* 0x0000003200537213 */ /* 0x000fe20000000000 */
[----:B------:R-:W-:Y:S01]  /*2e40*/  @!P3 IMAD.IADD R71, R71, 0x1, -R2 ;  /* 0x000000014747b824 */ /* 0x000fe200078e0a02 */
[----:B------:R-:W-:Y:S01]  /*2e50*/  IABS R85, R52 ;  /* 0x0000003400557213 */ /* 0x000fe20000000000 */
[----:B------:R-:W-:Y:S01]  /*2e60*/  @!P6 IMAD.MOV R11, RZ, RZ, -R11 ;  /* 0x000000ffff0be224 */ /* 0x000fe200078e0a0b */
[C---:B------:R-:W-:Y:S01]  /*2e70*/  ISETP.GT.U32.AND P6, PT, R2.reuse, R69, PT ;  /* 0x000000450200720c */ /* 0x040fe20003fc4070 */
[----:B------:R-:W-:Y:S01]  /*2e80*/  IMAD.HI.U32 R46, R7, R75, RZ ;  /* 0x0000004b072e7227 */ /* 0x000fe200078e00ff */
[----:B------:R-:W-:-:S02]  /*2e90*/  ISETP.GT.U32.AND P3, PT, R2, R71, PT ;  /* 0x000000470200720c */ /* 0x000fc40003f64070 */
[----:B------:R-:W-:Y:S01]  /*2ea0*/  IABS R87, R54 ;  /* 0x0000003600577213 */ /* 0x000fe20000000000 */
[----:B------:R-:W-:Y:S01]  /*2eb0*/  IMAD.MOV R46, RZ, RZ, -R46 ;  /* 0x000000ffff2e7224 */ /* 0x000fe200078e0a2e */
[----:B------:R-:W-:Y:S01]  /*2ec0*/  IABS R91, R48 ;  /* 0x00000030005b7213 */ /* 0x000fe20000000000 */
[----:B------:R-:W-:Y:S01]  /*2ed0*/  @!P2 IMAD.IADD R67, R67, 0x1, -R2 ;  /* 0x000000014343a824 */ /* 0x000fe200078e0a02 */
[C---:B------:R-:W-:Y:S01]  /*2ee0*/  ISETP.GT.U32.AND P2, PT, R2.reuse, R73, PT ;  /* 0x000000490200720c */ /* 0x040fe20003f44070 */
[----:B------:R-:W-:Y:S02]  /*2ef0*/  IMAD R75, R2, R46, R75 ;  /* 0x0000002e024b7224 */ /* 0x000fe400078e024b */
[----:B------:R-:W-:-:S04]  /*2f00*/  IMAD.HI.U32 R16, R7, R83, RZ ;  /* 0x0000005307107227 */ /* 0x000fc800078e00ff */
[--C-:B------:R-:W-:Y:S01]  /*2f10*/  @!P6 IMAD.IADD R69, R69, 0x1, -R2.reuse ;  /* 0x000000014545e824 */ /* 0x100fe200078e0a02 */
[C---:B------:R-:W-:Y:S01]  /*2f20*/  ISETP.GT.U32.AND P6, PT, R2.reuse, R45, PT ;  /* 0x0000002d0200720c */ /* 0x040fe20003fc4070 */
[----:B------:R-:W-:Y:S01]  /*2f30*/  @!P3 IMAD.IADD R71, R71, 0x1, -R2 ;  /* 0x000000014747b824 */ /* 0x000fe200078e0a02 */
[----:B------:R-:W-:Y:S01]  /*2f40*/  ISETP.GT.U32.AND P3, PT, R2, R75, PT ;  /* 0x0000004b0200720c */ /* 0x000fe20003f64070 */
[----:B------:R-:W-:-:S04]  /*2f50*/  IMAD.HI.U32 R47, R7, R89, RZ ;  /* 0x00000059072f7227 */ /* 0x000fc800078e00ff */
[----:B------:R-:W-:Y:S01]  /*2f60*/  @!P2 IMAD.IADD R73, R73, 0x1, -R2 ;  /* 0x000000014949a824 */ /* 0x000fe200078e0a02 */
[C---:B------:R-:W-:Y:S01]  /*2f70*/  ISETP.GT.U32.AND P2, PT, R2.reuse, R77, PT ;  /* 0x0000004d0200720c */ /* 0x040fe20003f44070 */
[----:B------:R-:W-:Y:S02]  /*2f80*/  @!P1 IMAD.MOV R71, RZ, RZ, -R71 ;  /* 0x000000ffff479224 */ /* 0x000fe400078e0a47 */
[----:B------:R-:W-:Y:S02]  /*2f90*/  IMAD.MOV R16, RZ, RZ, -R16 ;  /* 0x000000ffff107224 */ /* 0x000fe400078e0a10 */
[--C-:B------:R-:W-:Y:S01]  /*2fa0*/  @!P6 IMAD.IADD R45, R45, 0x1, -R2.reuse ;  /* 0x000000012d2de824 */ /* 0x100fe200078e0a02 */
[C---:B------:R-:W-:Y:S01]  /*2fb0*/  ISETP.GT.U32.AND P6, PT, R2.reuse, R79, PT ;  /* 0x0000004f0200720c */ /* 0x040fe20003fc4070 */
[----:B------:R-:W-:Y:S01]  /*2fc0*/  @!P3 IMAD.IADD R75, R75, 0x1, -R2 ;  /* 0x000000014b4bb824 */ /* 0x000fe200078e0a02 */
[----:B------:R-:W-:Y:S01]  /*2fd0*/  ISETP.GT.U32.AND P3, PT, R2, R81, PT ;  /* 0x000000510200720c */ /* 0x000fe20003f64070 */
[----:B------:R-:W-:-:S02]  /*2fe0*/  IMAD.MOV R47, RZ, RZ, -R47 ;  /* 0x000000ffff2f7224 */ /* 0x000fc400078e0a2f */
[C---:B------:R-:W-:Y:S02]  /*2ff0*/  IMAD R83, R2.reuse, R16, R83 ;  /* 0x0000001002537224 */ /* 0x040fe400078e0253 */
[--C-:B------:R-:W-:Y:S01]  /*3000*/  @!P2 IMAD.IADD R77, R77, 0x1, -R2.reuse ;  /* 0x000000014d4da824 */ /* 0x100fe200078e0a02 */
[C---:B------:R-:W-:Y:S01]  /*3010*/  ISETP.GT.U32.AND P2, PT, R2.reuse, R73, PT ;  /* 0x000000490200720c */ /* 0x040fe20003f44070 */
[C---:B------:R-:W-:Y:S01]  /*3020*/  IMAD R89, R2.reuse, R47, R89 ;  /* 0x0000002f02597224 */ /* 0x040fe200078e0259 */
[----:B------:R-:W-:Y:S01]  /*3030*/  IABS R47, R153 ;  /* 0x00000099002f7213 */ /* 0x000fe20000000000 */
[----:B------:R-:W-:Y:S01]  /*3040*/  @!P4 IMAD.MOV R67, RZ, RZ, -R67 ;  /* 0x000000ffff43c224 */ /* 0x000fe200078e0a43 */
[C---:B------:R-:W-:Y:S01]  /*3050*/  ISETP.GT.U32.AND P4, PT, R2.reuse, R45, PT ;  /* 0x0000002d0200720c */ /* 0x040fe20003f84070 */
[--C-:B------:R-:W-:Y:S01]  /*3060*/  @!P6 IMAD.IADD R79, R79, 0x1, -R2.reuse ;  /* 0x000000014f4fe824 */ /* 0x100fe200078e0a02 */
[----:B------:R-:W-:Y:S01]  /*3070*/  ISETP.GT.U32.AND P6, PT, R2, R77, PT ;  /* 0x0000004d0200720c */ /* 0x000fe20003fc4070 */
[----:B------:R-:W-:-:S02]  /*3080*/  @!P3 IMAD.IADD R81, R81, 0x1, -R2 ;  /* 0x000000015151b824 */ /* 0x000fc400078e0a02 */
[----:B------:R-:W-:Y:S01]  /*3090*/  @!P0 IMAD.MOV R69, RZ, RZ, -R69 ;  /* 0x000000ffff458224 */ /* 0x000fe200078e0a45 */
[C---:B------:R-:W-:Y:S01]  /*30a0*/  ISETP.GT.U32.AND P1, PT, R2.reuse, R79, PT ;  /* 0x0000004f0200720c */ /* 0x040fe20003f24070 */
[C---:B------:R-:W-:Y:S01]  /*30b0*/  IMAD.HI.U32 R16, R7.reuse, R85, RZ ;  /* 0x0000005507107227 */ /* 0x040fe200078e00ff */
[C---:B------:R-:W-:Y:S02]  /*30c0*/  ISETP.GT.U32.AND P0, PT, R2.reuse, R75, PT ;  /* 0x0000004b0200720c */ /* 0x040fe40003f04070 */
[----:B------:R-:W-:Y:S01]  /*30d0*/  ISETP.GT.U32.AND P3, PT, R2, R81, PT ;  /* 0x000000510200720c */ /* 0x000fe20003f64070 */
[----:B------:R-:W-:-:S04]  /*30e0*/  IMAD.HI.U32 R46, R7, R87, RZ ;  /* 0x00000057072e7227 */ /* 0x000fc800078e00ff */
[----:B------:R-:W-:-:S04]  /*30f0*/  IMAD.HI.U32 R7, R7, R91, RZ ;  /* 0x0000005b07077227 */ /* 0x000fc800078e00ff */
[--C-:B------:R-:W-:Y:S01]  /*3100*/  @!P2 IMAD.IADD R73, R73, 0x1, -R2.reuse ;  /* 0x000000014949a824 */ /* 0x100fe200078e0a02 */
[C---:B------:R-:W-:Y:S01]  /*3110*/  ISETP.GT.U32.AND P2, PT, R2.reuse, R83, PT ;  /* 0x000000530200720c */ /* 0x040fe20003f44070 */
[----:B------:R-:W-:Y:S01]  /*3120*/  @!P1 IMAD.IADD R79, R79, 0x1, -R2 ;  /* 0x000000014f4f9824 */ /* 0x000fe200078e0a02 */
[----:B------:R-:W-:Y:S01]  /*3130*/  ISETP.GT.U32.AND P1, PT, R2, R89, PT ;  /* 0x000000590200720c */ /* 0x000fe20003f24070 */
[----:B------:R-:W-:Y:S02]  /*3140*/  IMAD.MOV R16, RZ, RZ, -R16 ;  /* 0x000000ffff107224 */ /* 0x000fe400078e0a10 */
[----:B------:R-:W-:Y:S02]  /*3150*/  IMAD.MOV R46, RZ, RZ, -R46 ;  /* 0x000000ffff2e7224 */ /* 0x000fe400078e0a2e */
[----:B------:R-:W-:Y:S02]  /*3160*/  IMAD.MOV R7, RZ, RZ, -R7 ;  /* 0x000000ffff077224 */ /* 0x000fe400078e0a07 */
[----:B------:R-:W-:-:S04]  /*3170*/  IMAD.HI.U32 R12, R12, R47, RZ ;  /* 0x0000002f0c0c7227 */ /* 0x000fc800078e00ff */
[C---:B------:R-:W-:Y:S02]  /*3180*/  IMAD R85, R2.reuse, R16, R85 ;  /* 0x0000001002557224 */ /* 0x040fe400078e0255 */
[C---:B------:R-:W-:Y:S02]  /*3190*/  IMAD R87, R2.reuse, R46, R87 ;  /* 0x0000002e02577224 */ /* 0x040fe400078e0257 */
[C---:B------:R-:W-:Y:S02]  /*31a0*/  IMAD R91, R2.reuse, R7, R91 ;  /* 0x00000007025b7224 */ /* 0x040fe400078e025b */
[----:B------:R-:W-:Y:S02]  /*31b0*/  IMAD.MOV R12, RZ, RZ, -R12 ;  /* 0x000000ffff0c7224 */ /* 0x000fe400078e0a0c */
[--C-:B------:R-:W-:Y:S01]  /*31c0*/  @!P4 IMAD.IADD R45, R45, 0x1, -R2.reuse ;  /* 0x000000012d2dc824 */ /* 0x100fe200078e0a02 */
[C---:B------:R-:W-:Y:S01]  /*31d0*/  ISETP.GT.U32.AND P4, PT, R2.reuse, R85, PT ;  /* 0x000000550200720c */ /* 0x040fe20003f84070 */
[--C-:B------:R-:W-:Y:S01]  /*31e0*/  @!P0 IMAD.IADD R75, R75, 0x1, -R2.reuse ;  /* 0x000000014b4b8824 */ /* 0x100fe200078e0a02 */
[C---:B------:R-:W-:Y:S01]  /*31f0*/  ISETP.GT.U32.AND P0, PT, R2.reuse, R87, PT ;  /* 0x000000570200720c */ /* 0x040fe20003f04070 */
[--C-:B------:R-:W-:Y:S01]  /*3200*/  @!P3 IMAD.IADD R81, R81, 0x1, -R2.reuse ;  /* 0x000000015151b824 */ /* 0x100fe200078e0a02 */
[----:B------:R-:W-:Y:S01]  /*3210*/  ISETP.GT.U32.AND P3, PT, R2, R91, PT ;  /* 0x0000005b0200720c */ /* 0x000fe20003f64070 */
[----:B------:R-:W-:Y:S01]  /*3220*/  IMAD R47, R4, R12, R47 ;  /* 0x0000000c042f7224 */ /* 0x000fe200078e022f */
[----:B------:R-:W-:Y:S01]  /*3230*/  SHF.R.U32.HI R12, RZ, 0x6, R225 ;  /* 0x00000006ff0c7819 */ /* 0x000fe200000116e1 */
[--C-:B------:R-:W-:Y:S01]  /*3240*/  @!P6 IMAD.IADD R77, R77, 0x1, -R2.reuse ;  /* 0x000000014d4de824 */ /* 0x100fe200078e0a02 */
[----:B------:R-:W-:Y:S01]  /*3250*/  ISETP.GE.AND P6, PT, R56, RZ, PT ;  /* 0x000000ff3800720c */ /* 0x000fe20003fc6270 */
[--C-:B------:R-:W-:Y:S01]  /*3260*/  @!P2 IMAD.IADD R83, R83, 0x1, -R2.reuse ;  /* 0x000000015353a824 */ /* 0x100fe200078e0a02 */
[----:B------:R-:W-:Y:S01]  /*3270*/  ISETP.GE.AND P2, PT, R58, RZ, PT ;  /* 0x000000ff3a00720c */ /* 0x000fe20003f46270 */
[--C-:B------:R-:W-:Y:S01]  /*3280*/  @!P1 IMAD.IADD R89, R89, 0x1, -R2.reuse ;  /* 0x0000000159599824 */ /* 0x100fe200078e0a02 */
[----:B------:R-:W-:Y:S01]  /*3290*/  ISETP.GT.U32.AND P1, PT, R4, R47, PT ;  /* 0x0000002f0400720c */ /* 0x000fe20003f24070 */
[--C-:B------:R-:W-:Y:S01]  /*32a0*/  @!P4 IMAD.IADD R85, R85, 0x1, -R2.reuse ;  /* 0x000000015555c824 */ /* 0x100fe200078e0a02 */
[----:B------:R-:W-:Y:S01]  /*32b0*/  ISETP.GE.AND P4, PT, R60, RZ, PT ;  /* 0x000000ff3c00720c */ /* 0x000fe20003f86270 */
[--C-:B------:R-:W-:Y:S01]  /*32c0*/  @!P0 IMAD.IADD R87, R87, 0x1, -R2.reuse ;  /* 0x0000000157578824 */ /* 0x100fe200078e0a02 */
[----:B------:R-:W-:Y:S01]  /*32d0*/  ISETP.GE.AND P0, PT, R62, RZ, PT ;  /* 0x000000ff3e00720c */ /* 0x000fe20003f06270 */
[----:B------:R-:W-:Y:S01]  /*32e0*/  @!P3 IMAD.IADD R91, R91, 0x1, -R2 ;  /* 0x000000015b5bb824 */ /* 0x000fe200078e0a02 */
[----:B------:R-:W-:Y:S01]  /*32f0*/  ISETP.GT.U32.AND P3, PT, R2, R83, PT ;  /* 0x000000530200720c */ /* 0x000fe20003f64070 */
[----:B------:R-:W-:Y:S01]  /*3300*/  IMAD.MOV.U32 R7, RZ, RZ, R45 ;  /* 0x000000ffff077224 */ /* 0x000fe200078e002d */
[----:B------:R-:W-:Y:S01]  /*3310*/  SGXT.U32 R234, R12, 0x1 ;  /* 0x000000010cea781a */ /* 0x000fe20000000000 */
[----:B------:R-:W-:Y:S01]  /*3320*/  @!P5 IMAD.MOV R73, RZ, RZ, -R73 ;  /* 0x000000ffff49d224 */ /* 0x000fe200078e0a49 */
[C---:B------:R-:W-:Y:S01]  /*3330*/  ISETP.GT.U32.AND P5, PT, R2.reuse, R85, PT ;  /* 0x000000550200720c */ /* 0x040fe20003fa4070 */
[----:B------:R-:W-:Y:S01]  /*3340*/  @!P6 IMAD.MOV R7, RZ, RZ, -R7 ;  /* 0x000000ffff07e224 */ /* 0x000fe200078e0a07 */
[C---:B------:R-:W-:Y:S01]  /*3350*/  ISETP.GT.U32.AND P6, PT, R2.reuse, R89, PT ;  /* 0x000000590200720c */ /* 0x040fe20003fc4070 */
[----:B------:R-:W-:Y:S01]  /*3360*/  @!P2 IMAD.MOV R75, RZ, RZ, -R75 ;  /* 0x000000ffff4ba224 */ /* 0x000fe200078e0a4b */
[C---:B------:R-:W-:Y:S01]  /*3370*/  ISETP.GT.U32.AND P2, PT, R2.reuse, R87, PT ;  /* 0x000000570200720c */ /* 0x040fe20003f44070 */
[----:B------:R-:W-:Y:S01]  /*3380*/  @!P1 IMAD.IADD R47, R47, 0x1, -R4 ;  /* 0x000000012f2f9824 */ /* 0x000fe200078e0a04 */
[----:B------:R-:W-:Y:S01]  /*3390*/  ISETP.GT.U32.AND P1, PT, R2, R91, PT ;  /* 0x0000005b0200720c */ /* 0x000fe20003f24070 */
[----:B------:R-:W-:Y:S01]  /*33a0*/  @!P0 IMAD.MOV R79, RZ, RZ, -R79 ;  /* 0x000000ffff4f8224 */ /* 0x000fe200078e0a4f */
[----:B------:R-:W-:Y:S01]  /*33b0*/  LOP3.LUT R198, R234, 0x2, RZ, 0xfc, !PT ;  /* 0x00000002eac67812 */ /* 0x000fe200078efcff */
[----:B------:R-:W-:Y:S01]  /*33c0*/  @!P4 IMAD.MOV R77, RZ, RZ, -R77 ;  /* 0x000000ffff4dc224 */ /* 0x000fe200078e0a4d */
[----:B------:R-:W-:Y:S01]  /*33d0*/  ISETP.GT.U32.AND P0, PT, R4, R47, PT ;  /* 0x0000002f0400720c */ /* 0x000fe20003f04070 */
[--C-:B------:R-:W-:Y:S01]  /*33e0*/  @!P3 IMAD.IADD R83, R83, 0x1, -R2.reuse ;  /* 0x000000015353b824 */ /* 0x100fe200078e0a02 */
[----:B------:R-:W-:Y:S01]  /*33f0*/  ISETP.GE.AND P4, PT, R64, RZ, PT ;  /* 0x000000ff4000720c */ /* 0x000fe20003f86270 */
[--C-:B------:R-:W-:Y:S01]  /*3400*/  @!P5 IMAD.IADD R85, R85, 0x1, -R2.reuse ;  /* 0x000000015555d824 */ /* 0x100fe200078e0a02 */
[----:B------:R-:W-:Y:S01]  /*3410*/  ISETP.GE.AND P3, PT, R50, RZ, PT ;  /* 0x000000ff3200720c */ /* 0x000fe20003f66270 */
[--C-:B------:R-:W-:Y:S01]  /*3420*/  @!P6 IMAD.IADD R89, R89, 0x1, -R2.reuse ;  /* 0x000000015959e824 */ /* 0x100fe200078e0a02 */
[----:B------:R-:W-:Y:S01]  /*3430*/  ISETP.GE.AND P5, PT, R52, RZ, PT ;  /* 0x000000ff3400720c */ /* 0x000fe20003fa6270 */
[--C-:B------:R-:W-:Y:S01]  /*3440*/  @!P2 IMAD.IADD R87, R87, 0x1, -R2.reuse ;  /* 0x000000015757a824 */ /* 0x100fe200078e0a02 */
[----:B------:R-:W-:Y:S01]  /*3450*/  ISETP.GE.AND P2, PT, R54, RZ, PT ;  /* 0x000000ff3600720c */ /* 0x000fe20003f46270 */
[----:B------:R-:W-:Y:S01]  /*3460*/  @!P1 IMAD.IADD R91, R91, 0x1, -R2 ;  /* 0x000000015b5b9824 */ /* 0x000fe200078e0a02 */
[----:B------:R-:W-:Y:S01]  /*3470*/  ISETP.GE.AND P6, PT, R66, RZ, PT ;  /* 0x000000ff4200720c */ /* 0x000fe20003fc6270 */
[----:B------:R-:W-:Y:S01]  /*3480*/  IMAD R170, R234, R184, RZ ;  /* 0x000000b8eaaa7224 */ /* 0x000fe200078e02ff */
[----:B------:R-:W-:Y:S01]  /*3490*/  ISETP.GE.AND P1, PT, R48, RZ, PT ;  /* 0x000000ff3000720c */ /* 0x000fe20003f26270 */
[----:B------:R-:W-:Y:S01]  /*34a0*/  VIADD R16, R250, 0x1f ;  /* 0x0000001ffa107836 */ /* 0x000fe20000000000 */
[----:B------:R-:W-:Y:S01]  /*34b0*/  LOP3.LUT R2, RZ, R154, RZ, 0x33, !PT ;  /* 0x0000009aff027212 */ /* 0x000fe200078e33ff */
[----:B------:R-:W-:Y:S01]  /*34c0*/  IMAD R177, R184, 0x2, R170 ;  /* 0x00000002b8b17824 */ /* 0x000fe200078e02aa */
[----:B------:R-:W-:Y:S01]  /*34d0*/  LOP3.LUT R200, R234, 0x4, RZ, 0xfc, !PT ;  /* 0x00000004eac87812 */ /* 0x000fe200078efcff */
[----:B------:R-:W-:Y:S01]  /*34e0*/  @!P0 IMAD.IADD R47, R47, 0x1, -R4 ;  /* 0x000000012f2f8824 */ /* 0x000fe200078e0a04 */
[----:B------:R-:W-:Y:S01]  /*34f0*/  ISETP.NE.AND P0, PT, R154, RZ, PT ;  /* 0x000000ff9a00720c */ /* 0x000fe20003f05270 */
[----:B------:R-:W-:Y:S01]  /*3500*/  IMAD R176, R184, 0x2, R177 ;  /* 0x00000002b8b07824 */ /* 0x000fe200078e02b1 */
[----:B------:R-:W-:Y:S01]  /*3510*/  STL [R1+0x68], R170 ;  /* 0x000068aa01007387 */ /* 0x000fe20000100800 */
[----:B------:R-:W-:Y:S01]  /*3520*/  @!P4 IMAD.MOV R81, RZ, RZ, -R81 ;  /* 0x000000ffff51c224 */ /* 0x000fe200078e0a51 */
[----:B------:R-:W-:Y:S01]  /*3530*/  ISETP.GT.AND P4, PT, R16, 0x1f, PT ;  /* 0x0000001f1000780c */ /* 0x000fe20003f84270 */
[----:B------:R-:W-:Y:S01]  /*3540*/  @!P3 IMAD.MOV R83, RZ, RZ, -R83 ;  /* 0x000000ffff53b224 */ /* 0x000fe200078e0a53 */
[C---:B------:R-:W-:Y:S01]  /*3550*/  SEL R244, R2.reuse, R15, !P0 ;  /* 0x0000000f02f47207 */ /* 0x040fe20004000000 */
[----:B------:R-:W-:Y:S01]  /*3560*/  @!P5 IMAD.MOV R85, RZ, RZ, -R85 ;  /* 0x000000ffff55d224 */ /* 0x000fe200078e0a55 */
[C---:B------:R-:W-:Y:S01]  /*3570*/  SEL R240, R2.reuse, R19, !P0 ;  /* 0x0000001302f07207 */ /* 0x040fe20004000000 */
[----:B------:R-:W-:Y:S01]  /*3580*/  @!P2 IMAD.MOV R87, RZ, RZ, -R87 ;  /* 0x000000ffff57a224 */ /* 0x000fe200078e0a57 */
[C---:B------:R-:W-:Y:S01]  /*3590*/  SEL R45, R2.reuse, R6, !P0 ;  /* 0x00000006022d7207 */ /* 0x040fe20004000000 */
[----:B------:R-:W-:Y:S01]  /*35a0*/  @!P6 IMAD.MOV R89, RZ, RZ, -R89 ;  /* 0x000000ffff59e224 */ /* 0x000fe200078e0a59 */
[C---:B------:R-:W-:Y:S01]  /*35b0*/  SEL R249, R2.reuse, R10, !P0 ;  /* 0x0000000a02f97207 */ /* 0x040fe20004000000 */
[----:B------:R-:W-:Y:S01]  /*35c0*/  @!P1 IMAD.MOV R91, RZ, RZ, -R91 ;  /* 0x000000ffff5b9224 */ /* 0x000fe200078e0a5b */
[----:B------:R-:W-:Y:S01]  /*35d0*/  SEL R248, R2, R9, !P0 ;  /* 0x0000000902f87207 */ /* 0x000fe20004000000 */
[----:B------:R-:W-:Y:S01]  /*35e0*/  IMAD R175, R184, 0x2, R176 ;  /* 0x00000002b8af7824 */ /* 0x000fe200078e02b0 */
[C---:B------:R-:W-:Y:S01]  /*35f0*/  SEL R247, R2.reuse, R8, !P0 ;  /* 0x0000000802f77207 */ /* 0x040fe20004000000 */
[----:B------:R-:W-:Y:S01]  /*3600*/  STL [R1+0x60], R177 ;  /* 0x000060b101007387 */ /* 0x000fe20000100800 */
        /* <DEDUP_REMOVED lines=15> */
[----:B------:R-:W-:Y:S01]  /*3700*/  IMAD.SHL.U32 R165, R197, 0x4, RZ ;  /* 0x00000004c5a57824 */ /* 0x000fe200078e00ff */
[----:B------:R-:W-:Y:S01]  /*3710*/  SEL R19, R2, R11, !P0 ;  /* 0x0000000b02137207 */ /* 0x000fe20004000000 */
[----:B------:R-:W-:Y:S01]  /*3720*/  IMAD.SHL.U32 R172, R156, 0x4, RZ ;  /* 0x000000049cac7824 */ /* 0x000fe200078e00ff */
[C---:B------:R-:W-:Y:S01]  /*3730*/  SEL R15, R2.reuse, R7, !P0 ;  /* 0x00000007020f7207 */ /* 0x040fe20004000000 */
[----:B------:R-:W-:Y:S01]  /*3740*/  IMAD R249, R249, UR12, RZ ;  /* 0x0000000cf9f97c24 */ /* 0x000fe2000f8e02ff */
[----:B------:R-:W-:Y:S01]  /*3750*/  SEL R237, R2, R24, !P0 ;  /* 0x0000001802ed7207 */ /* 0x000fe20004000000 */
[----:B------:R-:W-:Y:S01]  /*3760*/  IMAD R248, R248, UR12, RZ ;  /* 0x0000000cf8f87c24 */ /* 0x000fe2000f8e02ff */
        /* <DEDUP_REMOVED lines=94> */
[----:B------:R-:W-:Y:S01]  /*3d50*/  SEL R46, RZ, 0x4, !P4 ;  /* 0x00000004ff2e7807 */ /* 0x000fe20006000000 */
[----:B------:R-:W-:Y:S01]  /*3d60*/  IMAD R21, R21, UR12, RZ ;  /* 0x0000000c15157c24 */ /* 0x000fe2000f8e02ff */
[-C--:B------:R-:W-:Y:S01]  /*3d70*/  ISETP.GE.AND P0, PT, R158, R250.reuse, PT ;  /* 0x000000fa9e00720c */ /* 0x080fe20003f06270 */
[----:B------:R-:W-:Y:S01]  /*3d80*/  IMAD R22, R22, UR12, RZ ;  /* 0x0000000c16167c24 */ /* 0x000fe2000f8e02ff */
[----:B------:R-:W-:Y:S01]  /*3d90*/  ISETP.GE.AND P1, PT, R153, RZ, PT ;  /* 0x000000ff9900720c */ /* 0x000fe20003f26270 */
[----:B-1----:R-:W-:Y:S01]  /*3da0*/  IMAD R153, R184, 0x2, R154 ;  /* 0x00000002b8997824 */ /* 0x002fe200078e029a */
[----:B------:R-:W-:Y:S01]  /*3db0*/  SEL R4, R46, RZ, !P0 ;  /* 0x000000ff2e047207 */ /* 0x000fe20004000000 */
[----:B------:R-:W-:Y:S01]  /*3dc0*/  IMAD R23, R23, UR12, RZ ;  /* 0x0000000c17177c24 */ /* 0x000fe2000f8e02ff */
[----:B------:R-:W-:Y:S01]  /*3dd0*/  ISETP.NE.AND P0, PT, R152, RZ, PT ;  /* 0x000000ff9800720c */ /* 0x000fe20003f05270 */
[----:B------:R-:W-:Y:S01]  /*3de0*/  IMAD R15, R15, UR12, RZ ;  /* 0x0000000c0f0f7c24 */ /* 0x000fe2000f8e02ff */
[-C--:B------:R-:W-:Y:S01]  /*3df0*/  ISETP.GE.AND P3, PT, R234, R250.reuse, PT ;  /* 0x000000faea00720c */ /* 0x080fe20003f66270 */
[----:B------:R-:W-:Y:S01]  /*3e00*/  IMAD R14, R14, UR12, RZ ;  /* 0x0000000c0e0e7c24 */ /* 0x000fe2000f8e02ff */
[-C--:B------:R-:W-:Y:S01]  /*3e10*/  ISETP.GE.AND P2, PT, R198, R250.reuse, PT ;  /* 0x000000fac600720c */ /* 0x080fe20003f46270 */
[----:B------:R-:W-:Y:S01]  /*3e20*/  IMAD R13, R13, UR12, RZ ;  /* 0x0000000c0d0d7c24 */ /* 0x000fe2000f8e02ff */
[----:B------:R-:W-:Y:S01]  /*3e30*/  SEL R2, R46, RZ, !P3 ;  /* 0x000000ff2e027207 */ /* 0x000fe20005800000 */
[----:B------:R-:W-:Y:S01]  /*3e40*/  IMAD R12, R12, UR12, RZ ;  /* 0x0000000c0c0c7c24 */ /* 0x000fe2000f8e02ff */
[----:B------:R-:W-:Y:S01]  /*3e50*/  ISETP.GE.AND P5, PT, R200, R250, PT ;  /* 0x000000fac800720c */ /* 0x000fe20003fa6270 */
[----:B------:R-:W-:Y:S01]  /*3e60*/  @!P1 IMAD.MOV R47, RZ, RZ, -R47 ;  /* 0x000000ffff2f9224 */ /* 0x000fe200078e0a2f */
[----:B------:R-:W-:Y:S01]  /*3e70*/  ISETP.NE.U32.AND P3, PT, R2, RZ, PT ;  /* 0x000000ff0200720c */ /* 0x000fe20003f65070 */
[----:B------:R-:W-:Y:S01]  /*3e80*/  IMAD R11, R11, UR12, RZ ;  /* 0x0000000c0b0b7c24 */ /* 0x000fe2000f8e02ff */
[----:B------:R-:W-:Y:S01]  /*3e90*/  SEL R2, R46, RZ, !P2 ;  /* 0x000000ff2e027207 */ /* 0x000fe20005000000 */
[----:B------:R-:W-:Y:S01]  /*3ea0*/  IMAD R10, R10, UR12, RZ ;  /* 0x0000000c0a0a7c24 */ /* 0x000fe2000f8e02ff */
[----:B------:R-:W-:Y:S01]  /*3eb0*/  @!P0 LOP3.LUT R47, RZ, R152, RZ, 0x33, !PT ;  /* 0x00000098ff2f8212 */ /* 0x000fe200078e33ff */
[----:B------:R-:W-:Y:S01]  /*3ec0*/  IMAD R152, R184, 0x2, R153 ;  /* 0x00000002b8987824 */ /* 0x000fe200078e0299 */
[----:B------:R-:W-:Y:S01]  /*3ed0*/  ISETP.NE.U32.AND P1, PT, R2, RZ, PT ;  /* 0x000000ff0200720c */ /* 0x000fe20003f25070 */
[----:B------:R-:W-:Y:S01]  /*3ee0*/  IMAD R9, R9, UR12, RZ ;  /* 0x0000000c09097c24 */ /* 0x000fe2000f8e02ff */
[----:B------:R-:W-:Y:S01]  /*3ef0*/  ISETP.NE.U32.AND P4, PT, R4, RZ, PT ;  /* 0x000000ff0400720c */ /* 0x000fe20003f85070 */
[----:B------:R-:W-:Y:S01]  /*3f00*/  IMAD R251, R47, R251, RZ ;  /* 0x000000fb2ffb7224 */ /* 0x000fe200078e02ff */
[----:B------:R-:W-:Y:S01]  /*3f10*/  SEL R4, R46, RZ, !P5 ;  /* 0x000000ff2e047207 */ /* 0x000fe20006800000 */
[----:B------:R-:W-:Y:S01]  /*3f20*/  IMAD R25, R184, 0x2, R152 ;  /* 0x00000002b8197824 */ /* 0x000fe200078e0298 */
[----:B------:R-:W-:Y:S01]  /*3f30*/  LOP3.LUT R226, R234, 0x6, RZ, 0xfc, !PT ;  /* 0x00000006eae27812 */ /* 0x000fe200078efcff */
[----:B------:R-:W-:Y:S01]  /*3f40*/  IMAD.SHL.U32 R2, R251, 0x4, RZ ;  /* 0x00000004fb027824 */ /* 0x000fe200078e00ff */
[----:B------:R-:W-:Y:S01]  /*3f50*/  ISETP.NE.U32.AND P2, PT, R4, RZ, PT ;  /* 0x000000ff0400720c */ /* 0x000fe20003f45070 */
[----:B------:R-:W-:Y:S01]  /*3f60*/  IMAD R27, R184, 0x2, R25 ;  /* 0x00000002b81b7824 */ /* 0x000fe200078e0219 */
[----:B------:R-:W-:Y:S01]  /*3f70*/  LOP3.LUT R166, R234, 0x8, RZ, 0xfc, !PT ;  /* 0x00000008eaa67812 */ /* 0x000fe200078efcff */
[----:B------:R-:W-:Y:S01]  /*3f80*/  IMAD R8, R8, UR12, RZ ;  /* 0x0000000c08087c24 */ /* 0x000fe2000f8e02ff */
[----:B------:R-:W-:Y:S01]  /*3f90*/  IADD3 R164, P0, R2, UR8, RZ ;  /* 0x0000000802a47c10 */ /* 0x000fe2000ff1e0ff */
[----:B------:R-:W-:Y:S01]  /*3fa0*/  IMAD R29, R184, 0x2, R27 ;  /* 0x00000002b81d7824 */ /* 0x000fe200078e021b */
[----:B------:R1:W-:Y:S01]  /*3fb0*/  STL [R1], R2 ;  /* 0x0000000201007387 */ /* 0x0003e20000100800 */
[----:B------:R-:W-:Y:S01]  /*3fc0*/  LOP3.LUT R199, R234, 0xa, RZ, 0xfc, !PT ;  /* 0x0000000aeac77812 */ /* 0x000fe200078efcff */
[----:B------:R-:W-:Y:S01]  /*3fd0*/  IMAD R7, R7, UR12, RZ ;  /* 0x0000000c07077c24 */ /* 0x000fe2000f8e02ff */
[----:B------:R-:W-:Y:S01]  /*3fe0*/  LEA.HI.X.SX32 R4, R251, UR9, 0x2, P0 ;  /* 0x00000009fb047c11 */ /* 0x000fe200080f16ff */
[----:B------:R-:W-:Y:S01]  /*3ff0*/  STL [R1+0xa0], R173 ;  /* 0x0000a0ad01007387 */ /* 0x000fe20000100800 */
[-C--:B------:R-:W-:Y:S01]  /*4000*/  LEA R168, P6, R25, R164.reuse, 0x2 ;  /* 0x000000a419a87211 */ /* 0x080fe200078c10ff */
[----:B------:R-:W-:Y:S01]  /*4010*/  IMAD R6, R6, UR12, RZ ;  /* 0x0000000c06067c24 */ /* 0x000fe2000f8e02ff */
[----:B------:R-:W-:Y:S01]  /*4020*/  LEA R158, P5, R29, R164, 0x2 ;  /* 0x000000a41d9e7211 */ /* 0x000fe200078a10ff */
[----:B------:R-:W-:Y:S01]  /*4030*/  STL [R1+0x104], R251 ;  /* 0x000104fb01007387 */ /* 0x000fe20000100800 */
[-C--:B------:R-:W-:Y:S01]  /*4040*/  LEA.HI.X.SX32 R169, R25, R4.reuse, 0x2, P6 ;  /* 0x0000000419a97211 */ /* 0x080fe200030f16ff */
[----:B-1----:R-:W-:Y:S01]  /*4050*/  IMAD R2, R184, 0x2, R29 ;  /* 0x00000002b8027824 */ /* 0x002fe200078e021d */
[----:B------:R-:W-:Y:S01]  /*4060*/  LEA.HI.X.SX32 R159, R29, R4, 0x2, P5 ;  /* 0x000000041d9f7211 */ /* 0x000fe200028f16ff */
[----:B------:R-:W-:Y:S01]  /*4070*/  STL [R1+0x98], R165 ;  /* 0x000098a501007387 */ /* 0x000fe20000100800 */
[-C--:B------:R-:W-:Y:S01]  /*4080*/  LEA R190, P5, R170, R164.reuse, 0x2 ;  /* 0x000000a4aabe7211 */ /* 0x080fe200078a10ff */
[----:B------:R-:W-:Y:S01]  /*4090*/  IMAD R5, R5, UR12, RZ ;  /* 0x0000000c05057c24 */ /* 0x000fe2000f8e02ff */
[----:B------:R-:W-:Y:S01]  /*40a0*/  LEA R160, P6, R2, R164, 0x2 ;  /* 0x000000a402a07211 */ /* 0x000fe200078c10ff */
[----:B------:R-:W-:Y:S01]  /*40b0*/  STL [R1+0x114], R184 ;  /* 0x000114b801007387 */ /* 0x000fe20000100800 */
[----:B------:R-:W-:-:S02]  /*40c0*/  LEA.HI.X.SX32 R191, R170, R4, 0x2, P5 ;  /* 0x00000004aabf7211 */ /* 0x000fc400028f16ff */
[----:B------:R-:W-:Y:S01]  /*40d0*/  LEA.HI.X.SX32 R161, R2, R4, 0x2, P6 ;  /* 0x0000000402a17211 */ /* 0x000fe200030f16ff */
[----:B------:R-:W-:Y:S01]  /*40e0*/  IMAD.SHL.U32 R2, R155, 0x4, RZ ;  /* 0x000000049b027824 */ /* 0x000fe200078e00ff */
[CC--:B------:R-:W-:Y:S01]  /*40f0*/  LEA R178, P6, R177.reuse, R164.reuse, 0x2 ;  /* 0x000000a4b1b27211 */ /* 0x0c0fe200078c10ff */
[----:B------:R1:W-:Y:S01]  /*4100*/  STL [R1+0x80], R172 ;  /* 0x000080ac01007387 */ /* 0x0003e20000100800 */
[C---:B------:R-:W-:Y:S02]  /*4110*/  LEA R170, P5, R176.reuse, R164, 0x2 ;  /* 0x000000a4b0aa7211 */ /* 0x040fe400078a10ff */
[----:B------:R-:W-:Y:S01]  /*4120*/  LEA.HI.X.SX32 R179, R177, R4, 0x2, P6 ;  /* 0x00000004b1b37211 */ /* 0x000fe200030f16ff */
[----:B------:R2:W-:Y:S01]  /*4130*/  STL [R1+0x7c], R2 ;  /* 0x00007c0201007387 */ /* 0x0005e20000100800 */
[----:B------:R-:W-:Y:S02]  /*4140*/  LEA R182, P6, R175, R164, 0x2 ;  /* 0x000000a4afb67211 */ /* 0x000fe400078c10ff */
[----:B------:R-:W-:-:S02]  /*4150*/  LEA.HI.X.SX32 R171, R176, R4, 0x2, P5 ;  /* 0x00000004b0ab7211 */ /* 0x000fc400028f16ff */
[----:B------:R-:W-:Y:S02]  /*4160*/  LEA R188, P5, R174, R164, 0x2 ;  /* 0x000000a4aebc7211 */ /* 0x000fe400078a10ff */
[----:B------:R-:W-:Y:S02]  /*4170*/  LEA.HI.X.SX32 R183, R175, R4, 0x2, P6 ;  /* 0x00000004afb77211 */ /* 0x000fe400030f16ff */
[----:B------:R-:W-:Y:S01]  /*4180*/  IADD3 R186, P6, R172, R164, RZ ;  /* 0x000000a4acba7210 */ /* 0x000fe20007fde0ff */
[----:B-1----:R-:W-:Y:S01]  /*4190*/  IMAD.SHL.U32 R172, R154, 0x4, RZ ;  /* 0x000000049aac7824 */ /* 0x002fe200078e00ff */
[----:B------:R-:W-:Y:S02]  /*41a0*/  LEA.HI.X.SX32 R189, R174, R4, 0x2, P5 ;  /* 0x00000004aebd7211 */ /* 0x000fe400028f16ff */
[----:B------:R-:W-:Y:S01]  /*41b0*/  IADD3 R180, P5, R2, R164, RZ ;  /* 0x000000a402b47210 */ /* 0x000fe20007fbe0ff */
[----:B--2---:R-:W-:Y:S01]  /*41c0*/  IMAD.SHL.U32 R2, R153, 0x4, RZ ;  /* 0x0000000499027824 */ /* 0x004fe200078e00ff */
[----:B------:R-:W-:Y:S01]  /*41d0*/  LEA.HI.X.SX32 R187, R156, R4, 0x2, P6 ;  /* 0x000000049cbb7211 */ /* 0x000fe200030f16ff */
[----:B------:R1:W-:Y:S01]  /*41e0*/  STL [R1+0x78], R172 ;  /* 0x000078ac01007387 */ /* 0x0003e20000100800 */
[----:B------:R-:W-:-:S02]  /*41f0*/  IADD3 R176, P6, R173, R164, RZ ;  /* 0x000000a4adb07210 */ /* 0x000fc40007fde0ff */
[----:B------:R-:W-:Y:S01]  /*4200*/  LEA.HI.X.SX32 R181, R155, R4, 0x2, P5 ;  /* 0x000000049bb57211 */ /* 0x000fe200028f16ff */
[----:B------:R-:W-:Y:S01]  /*4210*/  STL [R1+0x108], R156 ;  /* 0x0001089c01007387 */ /* 0x000fe20000100800 */
[-C--:B------:R-:W-:Y:S02]  /*4220*/  IADD3 R174, P5, R172, R164.reuse, RZ ;  /* 0x000000a4acae7210 */ /* 0x080fe40007fbe0ff */
[----:B------:R-:W-:Y:S01]  /*4230*/  LEA R162, P0, R27, R164, 0x2 ;  /* 0x000000a41ba27211 */ /* 0x000fe200078010ff */
[----:B------:R-:W-:Y:S01]  /*4240*/  STL [R1+0x10c], R155 ;  /* 0x00010c9b01007387 */ /* 0x000fe20000100800 */
[----:B------:R-:W-:Y:S02]  /*4250*/  MOV R25, 0x400 ;  /* 0x0000040000197802 */ /* 0x000fe40000000f00 */
[----:B------:R-:W-:Y:S01]  /*4260*/  LEA.HI.X.SX32 R177, R167, R4, 0x2, P6 ;  /* 0x00000004a7b17211 */ /* 0x000fe200030f16ff */
[----:B------:R2:W-:Y:S01]  /*4270*/  STL [R1+0x74], R2 ;  /* 0x0000740201007387 */ /* 0x0005e20000100800 */
[----:B-1----:R-:W-:-:S02]  /*4280*/  IADD3 R172, P6, R2, R164, RZ ;  /* 0x000000a402ac7210 */ /* 0x002fc40007fde0ff */
[-C--:B------:R-:W-:Y:S01]  /*4290*/  LEA.HI.X.SX32 R175, R154, R4.reuse, 0x2, P5 ;  /* 0x000000049aaf7211 */ /* 0x080fe200028f16ff */
[----:B------:R1:W-:Y:S01]  /*42a0*/  STL [R1+0x110], R154 ;  /* 0x0001109a01007387 */ /* 0x0003e20000100800 */
[----:B------:R-:W-:Y:S02]  /*42b0*/  LEA.HI.X.SX32 R163, R27, R4, 0x2, P0 ;  /* 0x000000041ba37211 */ /* 0x000fe400000f16ff */
[-C--:B------:R-:W-:Y:S02]  /*42c0*/  ISETP.GE.AND P0, PT, R226, R250.reuse, PT ;  /* 0x000000fae200720c */ /* 0x080fe40003f06270 */
[----:B------:R-:W-:Y:S01]  /*42d0*/  ISETP.GE.AND P5, PT, R166, R250, PT ;  /* 0x000000faa600720c */ /* 0x000fe20003fa6270 */
[----:B--2---:R-:W-:Y:S01]  /*42e0*/  IMAD.SHL.U32 R2, R152, 0x4, RZ ;  /* 0x0000000498027824 */ /* 0x004fe200078e00ff */
[----:B------:R-:W-:Y:S02]  /*42f0*/  LEA.HI.X.SX32 R173, R153, R4, 0x2, P6 ;  /* 0x0000000499ad7211 */ /* 0x000fe400030f16ff */
[----:B------:R-:W-:-:S02]  /*4300*/  LOP3.LUT R184, R234, 0xc, RZ, 0xfc, !PT ;  /* 0x0000000ceab87812 */ /* 0x000fc400078efcff */
[----:B-1----:R-:W-:Y:S01]  /*4310*/  LEA R154, R252, R25, 0x18 ;  /* 0x00000019fc9a7211 */ /* 0x002fe200078ec0ff */
[----:B------:R1:W-:Y:S01]  /*4320*/  STL [R1+0x70], R2 ;  /* 0x0000700201007387 */ /* 0x0003e20000100800 */
[----:B------:R-:W-:Y:S02]  /*4330*/  IADD3 R166, P6, R2, R164, RZ ;  /* 0x000000a402a67210 */ /* 0x000fe40007fde0ff */
[----:B------:R-:W-:Y:S01]  /*4340*/  SEL R24, R46, RZ, !P5 ;  /* 0x000000ff2e187207 */ /* 0x000fe20006800000 */
[----:B------:R-:W-:Y:S01]  /*4350*/  IMAD.IADD R230, R0, 0x1, R154 ;  /* 0x0000000100e67824 */ /* 0x000fe200078e029a */
[----:B------:R-:W-:Y:S01]  /*4360*/  LEA.HI.X.SX32 R167, R152, R4, 0x2, P6 ;  /* 0x0000000498a77211 */ /* 0x000fe200030f16ff */
[----:B------:R-:W-:Y:S01]  /*4370*/  STL [R1+0x6c], R154 ;  /* 0x00006c9a01007387 */ /* 0x000fe20000100800 */
[----:B------:R-:W-:Y:S02]  /*4380*/  IADD3 R164, P6, R165, R164, RZ ;  /* 0x000000a4a5a47210 */ /* 0x000fe40007fde0ff */
[----:B------:R-:W-:Y:S01]  /*4390*/  LOP3.LUT R155, R234, 0x10, RZ, 0xfc, !PT ;  /* 0x00000010ea9b7812 */ /* 0x000fe200078efcff */
[----:B------:R-:W-:Y:S01]  /*43a0*/  @!PT LDS RZ, [RZ] ;  /* 0x00000000fffff984 */ /* 0x000fe20000000800 */
[----:B------:R-:W-:Y:S01]  /*43b0*/  @!PT LDS RZ, [RZ] ;  /* 0x00000000fffff984 */ /* 0x000fe20000000800 */
[----:B------:R-:W-:Y:S01]  /*43c0*/  @!PT LDS RZ, [RZ] ;  /* 0x00000000fffff984 */ /* 0x000fe20000000800 */
[----:B------:R2:W-:Y:S01]  /*43d0*/  LDGSTS.E [R230+0x18000], desc[UR6][R190.64], P3 ;  /* 0x18000000bee67fae */ /* 0x0005e20009921846 */
[----:B-1----:R-:W-:-:S02]  /*43e0*/  SEL R2, R46, RZ, !P0 ;  /* 0x000000ff2e027207 */ /* 0x002fc40004000000 */
[-C--:B------:R-:W-:Y:S01]  /*43f0*/  ISETP.GE.AND P0, PT, R199, R250.reuse, PT ;  /* 0x000000fac700720c */ /* 0x080fe20003f06270 */
[----:B------:R1:W-:Y:S01]  /*4400*/  LDGSTS.E [R230+0x18008], desc[UR6][R178.64], P1 ;  /* 0x18008000b2e67fae */ /* 0x0003e20008921846 */
[----:B------:R-:W-:Y:S02]  /*4410*/  ISETP.NE.U32.AND P5, PT, R2, RZ, PT ;  /* 0x000000ff0200720c */ /* 0x000fe40003fa5070 */
[----:B------:R-:W-:Y:S02]  /*4420*/  SEL R2, R46, RZ, !P0 ;  /* 0x000000ff2e027207 */ /* 0x000fe40004000000 */
[----:B------:R-:W-:Y:S02]  /*4430*/  ISETP.GE.AND P3, PT, R184, R250, PT ;  /* 0x000000fab800720c */ /* 0x000fe40003f66270 */
[----:B------:R-:W-:Y:S02]  /*4440*/  LOP3.LUT R156, R234, 0x12, RZ, 0xfc, !PT ;  /* 0x00000012ea9c7812 */ /* 0x000fe400078efcff */
[----:B------:R-:W-:-:S02]  /*4450*/  LEA.HI.X.SX32 R165, R197, R4, 0x2, P6 ;  /* 0x00000004c5a57211 */ /* 0x000fc400030f16ff */
[----:B------:R-:W-:Y:S02]  /*4460*/  ISETP.NE.U32.AND P0, PT, R2, RZ, PT ;  /* 0x000000ff0200720c */ /* 0x000fe40003f05070 */
[----:B------:R-:W-:Y:S02]  /*4470*/  LOP3.LUT R197, R0, 0x10, RZ, 0x3c, !PT ;  /* 0x0000001000c57812 */ /* 0x000fe400078e3cff */
[-C--:B------:R-:W-:Y:S02]  /*4480*/  ISETP.GE.AND P1, PT, R155, R250.reuse, PT ;  /* 0x000000fa9b00720c */ /* 0x080fe40003f26270 */
[----:B------:R-:W-:Y:S01]  /*4490*/  SEL R2, R46, RZ, !P3 ;  /* 0x000000ff2e027207 */ /* 0x000fe20005800000 */
[----:B------:R3:W-:Y:S01]  /*44a0*/  STL [R1+0xfc], R197 ;  /* 0x0000fcc501007387 */ /* 0x0007e20000100800 */
[----:B------:R-:W-:Y:S01]  /*44b0*/  ISETP.GE.AND P3, PT, R156, R250, PT ;  /* 0x000000fa9c00720c */ /* 0x000fe20003f66270 */
[----:B------:R-:W-:Y:S01]  /*44c0*/  IMAD.IADD R224, R154, 0x1, R197 ;  /* 0x000000019ae07824 */ /* 0x000fe200078e02c5 */
[----:B------:R-:W-:-:S02]  /*44d0*/  ISETP.NE.U32.AND P6, PT, R24, RZ, PT ;  /* 0x000000ff1800720c */ /* 0x000fc40003fc5070 */
[----:B------:R-:W-:Y:S02]  /*44e0*/  SEL R4, R46, RZ, !P1 ;  /* 0x000000ff2e047207 */ /* 0x000fe40004800000 */
[----:B------:R-:W-:Y:S01]  /*44f0*/  ISETP.NE.U32.AND P1, PT, R2, RZ, PT ;  /* 0x000000ff0200720c */ /* 0x000fe20003f25070 */
[----:B------:R-:W-:Y:S01]  /*4500*/  LDGSTS.E [R224+0x18000], desc[UR6][R170.64], P2 ;  /* 0x18000000aae07fae */ /* 0x000fe20009121846 */
[----:B------:R-:W-:Y:S02]  /*4510*/  SEL R2, R46, RZ, !P3 ;  /* 0x000000ff2e027207 */ /* 0x000fe40005800000 */
[----:B---3--:R-:W-:Y:S01]  /*4520*/  LOP3.LUT R197, R0, 0x20, RZ, 0x3c, !PT ;  /* 0x0000002000c57812 */ /* 0x008fe200078e3cff */
[----:B------:R-:W-:Y:S01]  /*4530*/  LDGSTS.E [R224+0x18008], desc[UR6][R182.64], P5 ;  /* 0x18008000b6e07fae */ /* 0x000fe2000a921846 */
[----:B------:R-:W-:Y:S02]  /*4540*/  ISETP.NE.U32.AND P3, PT, R2, RZ, PT ;  /* 0x000000ff0200720c */ /* 0x000fe40003f65070 */
[----:B------:R-:W-:Y:S01]  /*4550*/  ISETP.NE.U32.AND P2, PT, R4, RZ, PT ;  /* 0x000000ff0400720c */ /* 0x000fe20003f45070 */
[----:B------:R-:W-:Y:S01]  /*4560*/  IMAD.IADD R222, R154, 0x1, R197 ;  /* 0x000000019ade7824 */ /* 0x000fe200078e02c5 */
[----:B------:R-:W-:Y:S01]  /*4570*/  LOP3.LUT R2, R0, 0x30, RZ, 0x3c, !PT ;  /* 0x0000003000027812 */ /* 0x000fe200078e3cff */
[----:B------:R3:W-:Y:S01]  /*4580*/  STL [R1+0xf8], R197 ;  /* 0x0000f8c501007387 */ /* 0x0007e20000100800 */
[----:B------:R-:W-:-:S02]  /*4590*/  ISETP.GE.AND P5, PT, R3, R250, PT ;  /* 0x000000fa0300720c */ /* 0x000fc40003fa6270 */
[C---:B------:R-:W-:Y:S01]  /*45a0*/  LOP3.LUT R251, R234.reuse, 0x14, RZ, 0xfc, !PT ;  /* 0x00000014eafb7812 */ /* 0x040fe200078efcff */
[----:B------:R-:W-:Y:S01]  /*45b0*/  LDGSTS.E [R222+0x18000], desc[UR6][R188.64], P6 ;  /* 0x18000000bcde7fae */ /* 0x000fe2000b121846 */
[----:B------:R-:W-:Y:S01]  /*45c0*/  LOP3.LUT R4, R234, 0x1c, RZ, 0xfc, !PT ;  /* 0x0000001cea047812 */ /* 0x000fe200078efcff */
[----:B------:R-:W-:Y:S01]  /*45d0*/  IMAD.IADD R218, R154, 0x1, R2 ;  /* 0x000000019ada7824 */ /* 0x000fe200078e0202 */
[-C--:B------:R-:W-:Y:S01]  /*45e0*/  ISETP.GE.AND P6, PT, R209, R250.reuse, PT ;  /* 0x000000fad100720c */ /* 0x080fe20003fc6270 */
[----:B------:R-:W-:Y:S01]  /*45f0*/  LDGSTS.E [R222+0x18008], desc[UR6][R186.64], P0 ;  /* 0x18008000bade7fae */ /* 0x000fe20008121846 */
[----:B------:R-:W-:Y:S02]  /*4600*/  LOP3.LUT R3, R234, 0x16, RZ, 0xfc, !PT ;  /* 0x00000016ea037812 */ /* 0x000fe400078efcff */
[----:B---3--:R-:W-:Y:S01]  /*4610*/  LOP3.LUT R197, R0, 0x40, RZ, 0x3c, !PT ;  /* 0x0000004000c57812 */ /* 0x008fe200078e3cff */
[----:B------:R-:W-:Y:S01]  /*4620*/  LDGSTS.E [R218+0x18000], desc[UR6][R180.64], P1 ;  /* 0x18000000b4da7fae */ /* 0x000fe20008921846 */
[----:B------:R-:W-:-:S02]  /*4630*/  ISETP.GE.AND P0, PT, R251, R250, PT ;  /* 0x000000fafb00720c */ /* 0x000fc40003f06270 */
[----:B------:R-:W-:Y:S01]  /*4640*/  SEL R199, R46, RZ, !P5 ;  /* 0x000000ff2ec77207 */ /* 0x000fe20006800000 */
[----:B------:R-:W-:Y:S01]  /*4650*/  IMAD.IADD R214, R154, 0x1, R197 ;  /* 0x000000019ad67824 */ /* 0x000fe200078e02c5 */
[-C--:B------:R-:W-:Y:S01]  /*4660*/  ISETP.GE.AND P5, PT, R4, R250.reuse, PT ;  /* 0x000000fa0400720c */ /* 0x080fe20003fa6270 */
[----:B------:R3:W-:Y:S01]  /*4670*/  STL [R1+0xf4], R2 ;  /* 0x0000f40201007387 */ /* 0x0007e20000100800 */
[----:B------:R-:W-:Y:S02]  /*4680*/  LOP3.LUT R252, R234, 0x18, RZ, 0xfc, !PT ;  /* 0x00000018eafc7812 */ /* 0x000fe400078efcff */
[----:B------:R-:W-:Y:S01]  /*4690*/  SEL R4, R46, RZ, !P6 ;  /* 0x000000ff2e047207 */ /* 0x000fe20007000000 */
[----:B------:R-:W-:Y:S01]  /*46a0*/  LDGSTS.E [R218+0x18008], desc[UR6][R176.64], P4 ;  /* 0x18008000b0da7fae */ /* 0x000fe2000a121846 */
[-C--:B------:R-:W-:Y:S02]  /*46b0*/  ISETP.GE.AND P1, PT, R3, R250.reuse, PT ;  /* 0x000000fa0300720c */ /* 0x080fe40003f26270 */
[----:B------:R-:W-:Y:S01]  /*46c0*/  ISETP.GE.AND P4, PT, R252, R250, PT ;  /* 0x000000fafc00720c */ /* 0x000fe20003f86270 */
[----:B------:R-:W-:Y:S01]  /*46d0*/  LDGSTS.E [R214+0x18000], desc[UR6][R174.64], P2 ;  /* 0x18000000aed67fae */ /* 0x000fe20009121846 */
[----:B------:R-:W-:-:S02]  /*46e0*/  ISETP.NE.U32.AND P2, PT, R4, RZ, PT ;  /* 0x000000ff0400720c */ /* 0x000fc40003f45070 */
[C---:B---3--:R-:W-:Y:S01]  /*46f0*/  SEL R2, R46.reuse, RZ, !P0 ;  /* 0x000000ff2e027207 */ /* 0x048fe20004000000 */
[----:B------:R3:W-:Y:S01]  /*4700*/  STL [R1+0xf0], R197 ;  /* 0x0000f0c501007387 */ /* 0x0007e20000100800 */
[----:B------:R-:W-:Y:S02]  /*4710*/  SEL R4, R46, RZ, !P1 ;  /* 0x000000ff2e047207 */ /* 0x000fe40004800000 */
[----:B------:R-:W-:Y:S01]  /*4720*/  ISETP.NE.U32.AND P1, PT, R2, RZ, PT ;  /* 0x000000ff0200720c */ /* 0x000fe20003f25070 */
[----:B------:R-:W-:Y:S01]  /*4730*/  LDGSTS.E [R214+0x18008], desc[UR6][R172.64], P3 ;  /* 0x18008000acd67fae */ /* 0x000fe20009921846 */
[----:B------:R-:W-:Y:S02]  /*4740*/  LOP3.LUT R233, R234, 0x1a, RZ, 0xfc, !PT ;  /* 0x0000001aeae97812 */ /* 0x000fe400078efcff */
[----:B------:R-:W-:Y:S02]  /*4750*/  SEL R2, R46, RZ, !P4 ;  /* 0x000000ff2e027207 */ /* 0x000fe40006000000 */
[----:B------:R-:W-:Y:S01]  /*4760*/  ISETP.NE.U32.AND P4, PT, R4, RZ, PT ;  /* 0x000000ff0400720c */ /* 0x000fe20003f85070 */
[----:B------:R-:W-:Y:S01]  /*4770*/  IMAD R4, R209, R185, RZ ;  /* 0x000000b9d1047224 */ /* 0x000fe200078e02ff */
[----:B---3--:R-:W-:-:S02]  /*4780*/  LOP3.LUT R197, R0, 0x50, RZ, 0x3c, !PT ;  /* 0x0000005000c57812 */ /* 0x008fc400078e3cff */
[----:B------:R-:W-:Y:S01]  /*4790*/  ISETP.GE.AND P0, PT, R233, R250, PT ;  /* 0x000000fae900720c */ /* 0x000fe20003f06270 */
[----:B------:R-:W-:Y:S01]  /*47a0*/  IMAD R250, R45, UR12, RZ ;  /* 0x0000000c2dfa7c24 */ /* 0x000fe2000f8e02ff */
[----:B------:R-:W-:Y:S01]  /*47b0*/  ISETP.NE.U32.AND P3, PT, R2, RZ, PT ;  /* 0x000000ff0200720c */ /* 0x000fe20003f65070 */
[----:B------:R-:W-:Y:S01]  /*47c0*/  IMAD.IADD R209, R154, 0x1, R197 ;  /* 0x000000019ad17824 */ /* 0x000fe200078e02c5 */
[----:B------:R-:W-:Y:S01]  /*47d0*/  SEL R24, R46, RZ, !P0 ;  /* 0x000000ff2e187207 */ /* 0x000fe20004000000 */
[----:B------:R-:W-:Y:S01]  /*47e0*/  IMAD.SHL.U32 R2, R4, 0x4, RZ ;  /* 0x0000000404027824 */ /* 0x000fe200078e00ff */
[----:B------:R-:W-:Y:S01]  /*47f0*/  SEL R46, R46, RZ, !P5 ;  /* 0x000000ff2e2e7207 */ /* 0x000fe20006800000 */
[----:B------:R3:W-:Y:S01]  /*4800*/  STL [R1+0xec], R197 ;  /* 0x0000ecc501007387 */ /* 0x0007e20000100800 */
[----:B------:R-:W-:Y:S02]  /*4810*/  ISETP.GE.AND P5, PT, R234, UR4, PT ;  /* 0x00000004ea007c0c */ /* 0x000fe4000bfa6270 */
[----:B------:R-:W-:Y:S01]  /*4820*/  IADD3 R150, P0, R2, UR10, RZ ;  /* 0x0000000a02967c10 */ /* 0x000fe2000ff1e0ff */
[----:B------:R-:W-:Y:S01]  /*4830*/  LDGSTS.E [R209+0x18000], desc[UR6][R166.64], P1 ;  /* 0x18000000a6d17fae */ /* 0x000fe20008921846 */
[----:B------:R-:W-:-:S02]  /*4840*/  ISETP.NE.U32.AND P1, PT, R24, RZ, PT ;  /* 0x000000ff1800720c */ /* 0x000fc40003f25070 */
[----:B------:R-:W-:Y:S01]  /*4850*/  LEA.HI.X.SX32 R151, R4, UR11, 0x2, P0 ;  /* 0x0000000b04977c11 */ /* 0x000fe200080f16ff */
[----:B------:R-:W-:Y:S01]  /*4860*/  LDGSTS.E [R209+0x18008], desc[UR6][R168.64], P4 ;  /* 0x18008000a8d17fae */ /* 0x000fe2000a121846 */
[----:B------:R-:W-:Y:S02]  /*4870*/  ISETP.GT.AND P0, PT, R16, 0x3f, PT ;  /* 0x0000003f1000780c */ /* 0x000fe40003f04270 */
[----:B---3--:R-:W-:Y:S02]  /*4880*/  LOP3.LUT R197, R0, 0x60, RZ, 0x3c, !PT ;  /* 0x0000006000c57812 */ /* 0x008fe400078e3cff */
[----:B------:R-:W-:Y:S02]  /*4890*/  SEL R24, RZ, 0x4, P5 ;  /* 0x00000004ff187807 */ /* 0x000fe40002800000 */
[----:B------:R-:W-:Y:S01]  /*48a0*/  ISETP.GE.AND P4, PT, R198, UR4, PT ;  /* 0x00000004c6007c0c */ /* 0x000fe2000bf86270 */
[----:B------:R3:W-:Y:S01]  /*48b0*/  STL [R1+0xe8], R197 ;  /* 0x0000e8c501007387 */ /* 0x0007e20000100800 */
[----:B------:R-:W-:-:S02]  /*48c0*/  SEL R24, R24, RZ, P0 ;  /* 0x000000ff18187207 */ /* 0x000fc40000000000 */
[----:B------:R-:W-:Y:S02]  /*48d0*/  SEL R198, RZ, 0x4, P4 ;  /* 0x00000004ffc67807 */ /* 0x000fe40002000000 */
[----:B------:R-:W-:Y:S02]  /*48e0*/  ISETP.NE.U32.AND P4, PT, R24, RZ, PT ;  /* 0x000000ff1800720c */ /* 0x000fe40003f85070 */
[----:B------:R-:W-:Y:S02]  /*48f0*/  ISETP.NE.U32.AND P5, PT, R46, RZ, PT ;  /* 0x000000ff2e00720c */ /* 0x000fe40003fa5070 */
[----:B------:R-:W-:Y:S01]  /*4900*/  SEL R198, R198, RZ, P0 ;  /* 0x000000ffc6c67207 */ /* 0x000fe20000000000 */
[----:B---3--:R-:W-:Y:S01]  /*4910*/  IMAD.IADD R197, R154, 0x1, R197 ;  /* 0x000000019ac57824 */ /* 0x008fe200078e02c5 */
[----:B------:R-:W-:-:S04]  /*4920*/  SHF.R.U32.HI R225, RZ, 0x1, R225 ;  /* 0x00000001ffe17819 */ /* 0x000fc800000116e1 */
[----:B------:R-:W-:Y:S01]  /*4930*/  LDGSTS.E [R197+0x18000], desc[UR6][R162.64], P3 ;  /* 0x18000000a2c57fae */ /* 0x000fe20009921846 */
[----:B------:R-:W-:-:S03]  /*4940*/  LEA R24, P3, R250, R150, 0x2 ;  /* 0x00000096fa187211 */ /* 0x000fc600078610ff */
[----:B------:R-:W-:Y:S01]  /*4950*/  LDGSTS.E [R197+0x18008], desc[UR6][R158.64], P1 ;  /* 0x180080009ec57fae */ /* 0x000fe20008921846 */
[CC--:B------:R-:W-:Y:S02]  /*4960*/  LEA R26, P1, R249.reuse, R150.reuse, 0x2 ;  /* 0x00000096f91a7211 */ /* 0x0c0fe400078210ff */
[-C--:B------:R-:W-:Y:S02]  /*4970*/  LEA.HI.X.SX32 R25, R250, R151.reuse, 0x2, P3 ;  /* 0x00000097fa197211 */ /* 0x080fe400018f16ff */
[CC--:B------:R-:W-:Y:S02]  /*4980*/  LEA R28, P3, R248.reuse, R150.reuse, 0x2 ;  /* 0x00000096f81c7211 */ /* 0x0c0fe400078610ff */
[-C--:B------:R-:W-:Y:S02]  /*4990*/  LEA.HI.X.SX32 R27, R249, R151.reuse, 0x2, P1 ;  /* 0x00000097f91b7211 */ /* 0x080fe400008f16ff */
[----:B------:R-:W-:Y:S02]  /*49a0*/  LEA R30, P1, R247, R150, 0x2 ;  /* 0x00000096f71e7211 */ /* 0x000fe400078210ff */
[----:B------:R-:W-:-:S02]  /*49b0*/  LEA.HI.X.SX32 R29, R248, R151, 0x2, P3 ;  /* 0x00000097f81d7211 */ /* 0x000fc400018f16ff */
        /* <DEDUP_REMOVED lines=26> */
[-C--:B------:R-:W-:Y:S02]  /*4b60*/  LEA R58, P1, R231, R150.reuse, 0x2 ;  /* 0x00000096e73a7211 */ /* 0x080fe400078210ff */
        /* <DEDUP_REMOVED lines=9> */
[-C--:B------:R-:W-:Y:S02]  /*4c00*/  LEA R68, P3, R221, R150.reuse, 0x2 ;  /* 0x00000096dd447211 */ /* 0x080fe400078610ff */
[-C--:B------:R-:W-:Y:S02]  /*4c10*/  LEA.HI.X.SX32 R67, R223, R151.reuse, 0x2, P1 ;  /* 0x00000097df437211 */ /* 0x080fe400008f16ff */
[CC--:B------:R-:W-:Y:S02]  /*4c20*/  LEA R70, P1, R220.reuse, R150.reuse, 0x2 ;  /* 0x00000096dc467211 */ /* 0x0c0fe400078210ff */
        /* <DEDUP_REMOVED lines=17> */
[-C--:B------:R-:W-:Y:S02]  /*4d40*/  LEA R88, P3, R208, R150.reuse, 0x2 ;  /* 0x00000096d0587211 */ /* 0x080fe400078610ff */
        /* <DEDUP_REMOVED lines=63> */
[----:B------:R-:W-:Y:S02]  /*5140*/  LEA.HI.X.SX32 R151, R5, R151, 0x2, P1 ;  /* 0x0000009705977211 */ /* 0x000fe400008f16ff */
[----:B------:R-:W-:Y:S02]  /*5150*/  ISETP.GE.AND P1, PT, R200, UR4, PT ;  /* 0x00000004c8007c0c */ /* 0x000fe4000bf26270 */
[----:B------:R-:W-:Y:S02]  /*5160*/  ISETP.NE.U32.AND P3, PT, R198, RZ, PT ;  /* 0x000000ffc600720c */ /* 0x000fe40003f65070 */
[----:B------:R-:W-:Y:S02]  /*5170*/  SEL R198, RZ, 0x4, P1 ;  /* 0x00000004ffc67807 */ /* 0x000fe40000800000 */
[----:B------:R-:W-:Y:S02]  /*5180*/  LOP3.LUT R200, R234, 0x8, RZ, 0xfc, !PT ;  /* 0x00000008eac87812 */ /* 0x000fe400078efcff */
[----:B------:R-:W-:-:S02]  /*5190*/  ISETP.GE.AND P1, PT, R226, UR4, PT ;  /* 0x00000004e2007c0c */ /* 0x000fc4000bf26270 */
[----:B------:R-:W-:Y:S02]  /*51a0*/  SEL R198, R198, RZ, P0 ;  /* 0x000000ffc6c67207 */ /* 0x000fe40000000000 */
[----:B------:R-:W-:Y:S02]  /*51b0*/  SEL R226, RZ, 0x4, P1 ;  /* 0x00000004ffe27807 */ /* 0x000fe40000800000 */
[----:B------:R-:W-:Y:S02]  /*51c0*/  ISETP.GE.AND P1, PT, R200, UR4, PT ;  /* 0x00000004c8007c0c */ /* 0x000fe4000bf26270 */
[----:B------:R-:W3:Y:S01]  /*51d0*/  S2R R200, SR_TID.X ;  /* 0x0000000000c87919 */ /* 0x000ee20000002100 */
[----:B------:R-:W-:Y:S02]  /*51e0*/  SEL R226, R226, RZ, P0 ;  /* 0x000000ffe2e27207 */ /* 0x000fe40000000000 */
[----:B---3--:R-:W-:-:S05]  /*51f0*/  LOP3.LUT R200, R200, 0x7f, RZ, 0xc0, !PT ;  /* 0x0000007fc8c87812 */ /* 0x008fca00078ec0ff */
[----:B------:R-:W-:-:S05]  /*5200*/  IMAD.SHL.U32 R200, R200, 0x4, RZ ;  /* 0x00000004c8c87824 */ /* 0x000fca00078e00ff */
[----:B------:R-:W-:Y:S02]  /*5210*/  LOP3.LUT R225, R200, 0x30, R225, 0x78, !PT ;  /* 0x00000030c8e17812 */ /* 0x000fe400078e78e1 */
[----:B------:R-:W-:-:S03]  /*5220*/  LOP3.LUT R200, R234, 0xa, RZ, 0xfc, !PT ;  /* 0x0000000aeac87812 */ /* 0x000fc600078efcff */
[----:B------:R3:W-:Y:S01]  /*5230*/  STL [R1+0x50], R225 ;  /* 0x000050e101007387 */ /* 0x0007e20000100800 */
[----:B------:R-:W-:-:S04]  /*5240*/  ISETP.GE.AND P6, PT, R200, UR4, PT ;  /* 0x00000004c8007c0c */ /* 0x000fc8000bfc6270 */
[----:B------:R-:W-:-:S04]  /*5250*/  SEL R200, RZ, 0x4, P6 ;  /* 0x00000004ffc87807 */ /* 0x000fc80003000000 */
[----:B------:R-:W-:Y:S02]  /*5260*/  SEL R200, R200, RZ, P0 ;  /* 0x000000ffc8c87207 */ /* 0x000fe40000000000 */
[----:B---3--:R-:W-:Y:S02]  /*5270*/  SEL R225, RZ, 0x4, P1 ;  /* 0x00000004ffe17807 */ /* 0x008fe40000800000 */
[----:B------:R-:W-:Y:S02]  /*5280*/  ISETP.NE.U32.AND P1, PT, R198, RZ, PT ;  /* 0x000000ffc600720c */ /* 0x000fe40003f25070 */
[----:B------:R-:W-:Y:S02]  /*5290*/  LOP3.LUT R198, R0, 0x70, RZ, 0x3c, !PT ;  /* 0x0000007000c67812 */ /* 0x000fe400078e3cff */
[----:B------:R-:W-:Y:S02]  /*52a0*/  ISETP.NE.U32.AND P6, PT, R200, RZ, PT ;  /* 0x000000ffc800720c */ /* 0x000fe40003fc5070 */
[----:B------:R-:W-:Y:S01]  /*52b0*/  SEL R225, R225, RZ, P0 ;  /* 0x000000ffe1e17207 */ /* 0x000fe20000000000 */
[----:B------:R3:W-:Y:S02]  /*52c0*/  STL [R1+0xe4], R198 ;  /* 0x0000e4c601007387 */ /* 0x0007e40000100800 */
[----:B---3--:R-:W-:-:S05]  /*52d0*/  IMAD.IADD R198, R154, 0x1, R198 ;  /* 0x000000019ac67824 */ /* 0x008fca00078e02c6 */
[----:B------:R-:W-:Y:S01]  /*52e0*/  LDGSTS.E [R198+0x18000], desc[UR6][R160.64], P5 ;  /* 0x18000000a0c67fae */ /* 0x000fe2000a921846 */
[----:B------:R-:W-:-:S03]  /*52f0*/  ISETP.GE.AND P5, PT, R184, UR4, PT ;  /* 0x00000004b8007c0c */ /* 0x000fc6000bfa6270 */
[----:B------:R-:W3:Y:S01]  /*5300*/  LDL.LU R184, [R1+0x114] ;  /* 0x0001140001b87983 */ /* 0x000ee20000300800 */
[----:B------:R-:W-:Y:S02]  /*5310*/  SEL R200, RZ, 0x4, P5 ;  /* 0x00000004ffc87807 */ /* 0x000fe40002800000 */
[----:B------:R-:W-:Y:S02]  /*5320*/  ISETP.NE.U32.AND P5, PT, R199, RZ, PT ;  /* 0x000000ffc700720c */ /* 0x000fe40003fa5070 */
[----:B------:R-:W-:-:S11]  /*5330*/  SEL R200, R200, RZ, P0 ;  /* 0x000000ffc8c87207 */ /* 0x000fd60000000000 */
[----:B------:R-:W-:Y:S01]  /*5340*/  LDGSTS.E [R198+0x18008], desc[UR6][R164.64], P5 ;  /* 0x18008000a4c67fae */ /* 0x000fe2000a921846 */
[----:B------:R-:W-:-:S03]  /*5350*/  ISETP.NE.U32.AND P5, PT, R200, RZ, PT ;  /* 0x000000ffc800720c */ /* 0x000fc60003fa5070 */
[----:B------:R-:W4:Y:S04]  /*5360*/  LDL R200, [R1+0x50] ;  /* 0x0000500001c87983 */ /* 0x000f280000100800 */
[----:B------:R-:W0:Y:S01]  /*5370*/  LDGDEPBAR ;  /* 0x00000000000079af */ /* 0x000e220000000000 */
[----:B----4-:R-:W-:Y:S01]  /*5380*/  IMAD.IADD R199, R154, 0x1, R200 ;  /* 0x000000019ac77824 */ /* 0x010fe200078e02c8 */
[----:B------:R-:W-:-:S04]  /*5390*/  LOP3.LUT R200, R200, 0x40, RZ, 0x3c, !PT ;  /* 0x00000040c8c87812 */ /* 0x000fc800078e3cff */
[----:B------:R-:W-:Y:S04]  /*53a0*/  LDGSTS.E [R199], desc[UR6][R24.64], P2 ;  /* 0x0000000018c77fae */ /* 0x000fe80009121846 */
[----:B------:R-:W-:Y:S04]  /*53b0*/  LDGSTS.E [R199+0x400], desc[UR6][R28.64], P2 ;  /* 0x004000001cc77fae */ /* 0x000fe80009121846 */
        /* <DEDUP_REMOVED lines=25> */
[----:B------:R4:W-:Y:S04]  /*5550*/  STL [R1+0xe0], R200 ;  /* 0x0000e0c801007387 */ /* 0x0009e80000100800 */
[----:B------:R-:W-:Y:S04]  /*5560*/  LDGSTS.E [R199+0x6c00], desc[UR6][R132.64], P2 ;  /* 0x06c0000084c77fae */ /* 0x000fe80009121846 */
[----:B------:R-:W-:Y:S01]  /*5570*/  LDGSTS.E [R199+0x7000], desc[UR6][R136.64], P2 ;  /* 0x0700000088c77fae */ /* 0x000fe20009121846 */
[----:B----4-:R-:W-:-:S03]  /*5580*/  IMAD.IADD R200, R154, 0x1, R200 ;  /* 0x000000019ac87824 */ /* 0x010fc600078e02c8 */
[----:B------:R-:W-:Y:S01]  /*5590*/  LDGSTS.E [R199+0x7400], desc[UR6][R140.64], P2 ;  /* 0x074000008cc77fae */ /* 0x000fe20009121846 */
[----:B---3--:R-:W-:-:S03]  /*55a0*/  IMAD.SHL.U32 R154, R184, 0x20, RZ ;  /* 0x00000020b89a7824 */ /* 0x008fc600078e00ff */
[----:B------:R-:W-:Y:S01]  /*55b0*/  LDGSTS.E [R199+0x7800], desc[UR6][R144.64], P2 ;  /* 0x0780000090c77fae */ /* 0x000fe20009121846 */
[----:B--2---:R-:W-:-:S03]  /*55c0*/  IMAD.WIDE R190, R154, 0x4, R190 ;  /* 0x000000049abe7825 */ /* 0x004fc600078e02be */
[----:B------:R-:W-:Y:S01]  /*55d0*/  LDGSTS.E [R199+0x7c00], desc[UR6][R148.64], P2 ;  /* 0x07c0000094c77fae */ /* 0x000fe20009121846 */
[----:B-1----:R-:W-:-:S03]  /*55e0*/  IMAD.WIDE R178, R154, 0x4, R178 ;  /* 0x000000049ab27825 */ /* 0x002fc600078e02b2 */
        /* <DEDUP_REMOVED lines=32> */
[----:B------:R-:W0:Y:S01]  /*57f0*/  LDGDEPBAR ;  /* 0x00000000000079af */ /* 0x000e220000000000 */
[----:B------:R-:W-:Y:S06]  /*5800*/  BAR.SYNC.DEFER_BLOCKING 0x0 ;  /* 0x0000000000007b1d */ /* 0x000fec0000010000 */
[----:B------:R1:W-:Y:S04]  /*5810*/  STL [R1+0x44], R154 ;  /* 0x0000449a01007387 */ /* 0x0003e80000100800 */
[----:B-1----:R-:W5:Y:S04]  /*5820*/  LDL.LU R154, [R1+0x110] ;  /* 0x00011000019a7983 */ /* 0x002f680000300800 */
[----:B------:R-:W-:Y:S01]  /*5830*/  @!PT LDS RZ, [RZ] ;  /* 0x00000000fffff984 */ /* 0x000fe20000000800 */
[----:B------:R-:W-:Y:S01]  /*5840*/  @!PT LDS RZ, [RZ] ;  /* 0x00000000fffff984 */ /* 0x000fe20000000800 */
[----:B------:R-:W-:Y:S01]  /*5850*/  @!PT LDS RZ, [RZ] ;  /* 0x00000000fffff984 */ /* 0x000fe20000000800 */
[----:B------:R1:W-:Y:S04]  /*5860*/  LDGSTS.E [R230+0x1a000], desc[UR6][R190.64], P4 ;  /* 0x1a000000bee67fae */ /* 0x0003e8000a121846 */
[----:B------:R2:W-:Y:S01]  /*5870*/  LDGSTS.E [R230+0x1a008], desc[UR6][R178.64], P3 ;  /* 0x1a008000b2e67fae */ /* 0x0005e20009921846 */
[----:B-1----:R-:W1:Y:S01]  /*5880*/  S2R R190, SR_TID.X ;  /* 0x0000000000be7919 */ /* 0x002e620000002100 */
[----:B--2---:R-:W2:Y:S01]  /*5890*/  S2R R179, SR_TID.X ;  /* 0x0000000000b37919 */ /* 0x004ea20000002100 */
[----:B------:R-:W-:Y:S01]  /*58a0*/  IMAD.SHL.U32 R230, R184, 0x20, RZ ;  /* 0x00000020b8e67824 */ /* 0x000fe200078e00ff */
[----:B------:R-:W-:-:S03]  /*58b0*/  ISETP.GE.AND P4, PT, R3, UR4, PT ;  /* 0x0000000403007c0c */ /* 0x000fc6000bf86270 */
[----:B------:R-:W-:-:S05]  /*58c0*/  IMAD.WIDE R170, R230, 0x4, R170 ;  /* 0x00000004e6aa7825 */ /* 0x000fca00078e02aa */
[----:B------:R3:W-:Y:S01]  /*58d0*/  LDGSTS.E [R224+0x1a000], desc[UR6][R170.64], P1 ;  /* 0x1a000000aae07fae */ /* 0x0007e20008921846 */
[C---:B-1----:R-:W-:Y:S02]  /*58e0*/  LEA.HI R191, R190.reuse, 0xe, RZ, 0x1a ;  /* 0x0000000ebebf7811 */ /* 0x042fe400078fd0ff */
[----:B------:R-:W-:Y:S02]  /*58f0*/  LEA.HI R190, R190, 0x1e, RZ, 0x1a ;  /* 0x0000001ebebe7811 */ /* 0x000fe400078fd0ff */
[----:B------:R-:W-:Y:S02]  /*5900*/  ISETP.GE.AND P2, PT, R191, UR4, PT ;  /* 0x00000004bf007c0c */ /* 0x000fe4000bf46270 */
[----:B--2---:R-:W-:Y:S02]  /*5910*/  LOP3.LUT R179, R179, 0x1f, RZ, 0xc0, !PT ;  /* 0x0000001fb3b37812 */ /* 0x004fe400078ec0ff */
[----:B------:R-:W-:Y:S02]  /*5920*/  SEL R191, RZ, 0x4, P2 ;  /* 0x00000004ffbf7807 */ /* 0x000fe40001000000 */
[----:B------:R-:W-:-:S02]  /*5930*/  ISETP.GE.AND P3, PT, R179, UR4, PT ;  /* 0x00000004b3007c0c */ /* 0x000fc4000bf66270 */
[----:B------:R-:W-:Y:S02]  /*5940*/  ISETP.GE.AND P2, PT, R190, UR4, PT ;  /* 0x00000004be007c0c */ /* 0x000fe4000bf46270 */
[----:B------:R-:W-:Y:S02]  /*5950*/  SEL R191, R191, RZ, P0 ;  /* 0x000000ffbfbf7207 */ /* 0x000fe40000000000 */
[----:B------:R-:W-:Y:S02]  /*5960*/  SEL R179, RZ, 0x4, P3 ;  /* 0x00000004ffb37807 */ /* 0x000fe40001800000 */
[----:B------:R-:W-:Y:S02]  /*5970*/  ISETP.GE.AND P3, PT, R155, UR4, PT ;  /* 0x000000049b007c0c */ /* 0x000fe4000bf66270 */
[----:B------:R-:W-:Y:S01]  /*5980*/  SEL R190, RZ, 0x4, P2 ;  /* 0x00000004ffbe7807 */ /* 0x000fe20001000000 */
[----:B------:R-:W5:Y:S01]  /*5990*/  LDL.LU R155, [R1+0x10c] ;  /* 0x00010c00019b7983 */ /* 0x000f620000300800 */
[----:B------:R-:W-:-:S02]  /*59a0*/  ISETP.NE.U32.AND P2, PT, R191, RZ, PT ;  /* 0x000000ffbf00720c */ /* 0x000fc40003f45070 */
[----:B------:R-:W-:Y:S02]  /*59b0*/  SEL R191, RZ, 0x4, P3 ;  /* 0x00000004ffbf7807 */ /* 0x000fe40001800000 */
[----:B------:R-:W-:Y:S02]  /*59c0*/  ISETP.GE.AND P3, PT, R156, UR4, PT ;  /* 0x000000049c007c0c */ /* 0x000fe4000bf66270 */
[----:B------:R-:W-:Y:S01]  /*59d0*/  SEL R191, R191, RZ, P0 ;  /* 0x000000ffbfbf7207 */ /* 0x000fe20000000000 */
[----:B------:R-:W5:Y:S01]  /*59e0*/  LDL.LU R156, [R1+0x108] ;  /* 0x00010800019c7983 */ /* 0x000f620000300800 */
[----:B------:R-:W-:Y:S02]  /*59f0*/  SEL R178, RZ, 0x4, P3 ;  /* 0x00000004ffb27807 */ /* 0x000fe40001800000 */
[----:B------:R-:W-:Y:S02]  /*5a00*/  ISETP.NE.U32.AND P3, PT, R191, RZ, PT ;  /* 0x000000ffbf00720c */ /* 0x000fe40003f65070 */
[----:B------:R-:W-:-:S02]  /*5a10*/  SEL R191, RZ, 0x4, P4 ;  /* 0x00000004ffbf7807 */ /* 0x000fc40002000000 */
[----:B------:R-:W-:Y:S02]  /*5a20*/  ISETP.GE.AND P4, PT, R252, UR4, PT ;  /* 0x00000004fc007c0c */ /* 0x000fe4000bf86270 */
[----:B------:R-:W-:Y:S02]  /*5a30*/  ISETP.GE.AND P1, PT, R251, UR4, PT ;  /* 0x00000004fb007c0c */ /* 0x000fe4000bf26270 */
[----:B------:R-:W5:Y:S01]  /*5a40*/  LDL.LU R251, [R1+0x104] ;  /* 0x0001040001fb7983 */ /* 0x000f620000300800 */
[----:B---3--:R-:W-:Y:S02]  /*5a50*/  LOP3.LUT R171, R234, 0x1c, RZ, 0xfc, !PT ;  /* 0x0000001ceaab7812 */ /* 0x008fe400078efcff */
[----:B------:R-:W-:Y:S01]  /*5a60*/  SEL R234, RZ, 0x4, P4 ;  /* 0x00000004ffea7807 */ /* 0x000fe20002000000 */
[----:B------:R-:W2:Y:S01]  /*5a70*/  LDL.LU R3, [R1+0x100] ;  /* 0x0001000001037983 */ /* 0x000ea20000300800 */
[----:B------:R-:W-:Y:S02]  /*5a80*/  ISETP.GE.AND P4, PT, R233, UR4, PT ;  /* 0x00000004e9007c0c */ /* 0x000fe4000bf86270 */
[----:B------:R-:W-:-:S02]  /*5a90*/  SEL R178, R178, RZ, P0 ;  /* 0x000000ffb2b27207 */ /* 0x000fc40000000000 */
[----:B------:R-:W-:Y:S02]  /*5aa0*/  SEL R233, RZ, 0x4, P4 ;  /* 0x00000004ffe97807 */ /* 0x000fe40002000000 */
[----:B------:R-:W-:Y:S02]  /*5ab0*/  ISETP.GE.AND P4, PT, R171, UR4, PT ;  /* 0x00000004ab007c0c */ /* 0x000fe4000bf86270 */
[----:B------:R-:W-:Y:S02]  /*5ac0*/  SEL R230, RZ, 0x4, P1 ;  /* 0x00000004ffe67807 */ /* 0x000fe40000800000 */
[----:B------:R-:W-:Y:S02]  /*5ad0*/  ISETP.NE.U32.AND P1, PT, R178, RZ, PT ;  /* 0x000000ffb200720c */ /* 0x000fe40003f25070 */
[----:B------:R-:W-:Y:S02]  /*5ae0*/  SEL R178, RZ, 0x4, P4 ;  /* 0x00000004ffb27807 */ /* 0x000fe40002000000 */
[----:B------:R-:W-:-:S02]  /*5af0*/  SEL R171, R190, RZ, P0 ;  /* 0x000000ffbeab7207 */ /* 0x000fc40000000000 */
[----:B------:R-:W-:Y:S02]  /*5b00*/  SEL R170, R179, RZ, P0 ;  /* 0x000000ffb3aa7207 */ /* 0x000fe40000000000 */
[----:B------:R-:W-:Y:S02]  /*5b10*/  SEL R230, R230, RZ, P0 ;  /* 0x000000ffe6e67207 */ /* 0x000fe40000000000 */
[----:B------:R-:W-:Y:S02]  /*5b20*/  SEL R191, R191, RZ, P0 ;  /* 0x000000ffbfbf7207 */ /* 0x000fe40000000000 */
[----:B------:R-:W-:Y:S02]  /*5b30*/  SEL R190, R234, RZ, P0 ;  /* 0x000000ffeabe7207 */ /* 0x000fe40000000000 */
[----:B------:R-:W-:Y:S02]  /*5b40*/  SEL R179, R233, RZ, P0 ;  /* 0x000000ffe9b37207 */ /* 0x000fe40000000000 */
[----:B------:R-:W-:-:S02]  /*5b50*/  SEL R178, R178, RZ, P0 ;  /* 0x000000ffb2b27207 */ /* 0x000fc40000000000 */
[----:B------:R-:W-:Y:S01]  /*5b60*/  ISETP.NE.U32.AND P0, PT, R226, RZ, PT ;  /* 0x000000ffe200720c */ /* 0x000fe20003f05070 */
[----:B------:R-:W-:-:S04]  /*5b70*/  IMAD.SHL.U32 R226, R184, 0x20, RZ ;  /* 0x00000020b8e27824 */ /* 0x000fc800078e00ff */
[C---:B------:R-:W-:Y:S01]  /*5b80*/  IMAD.WIDE R182, R226.reuse, 0x4, R182 ;  /* 0x00000004e2b67825 */ /* 0x040fe200078e02b6 */
[----:B------:R-:W-:Y:S02]  /*5b90*/  ISETP.NE.U32.AND P4, PT, R225, RZ, PT ;  /* 0x000000ffe100720c */ /* 0x000fe40003f85070 */
[----:B------:R-:W3:Y:S05]  /*5ba0*/  LDL R225, [R1+0xd8] ;  /* 0x0000d80001e17983 */ /* 0x000eea0000100800 */
[----:B------:R1:W-:Y:S04]  /*5bb0*/  LDGSTS.E [R224+0x1a008], desc[UR6][R182.64], P0 ;  /* 0x1a008000b6e07fae */ /* 0x0003e80008121846 */
[----:B------:R-:W3:Y:S01]  /*5bc0*/  LDL.LU R182, [R1+0xd0] ;  /* 0x0000d00001b67983 */ /* 0x000ee20000300800 */
[----:B------:R-:W-:-:S04]  /*5bd0*/  IMAD.WIDE R188, R226, 0x4, R188 ;  /* 0x00000004e2bc7825 */ /* 0x000fc800078e02bc */
[----:B------:R-:W-:Y:S01]  /*5be0*/  IMAD.WIDE R186, R226, 0x4, R186 ;  /* 0x00000004e2ba7825 */ /* 0x000fe200078e02ba */
[----:B------:R-:W-:Y:S01]  /*5bf0*/  ISETP.NE.U32.AND P0, PT, R230, RZ, PT ;  /* 0x000000ffe600720c */ /* 0x000fe20003f05070 */
[----:B------:R-:W-:Y:S02]  /*5c00*/  LDGSTS.E [R222+0x1a000], desc[UR6][R188.64], P4 ;  /* 0x1a000000bcde7fae */ /* 0x000fe4000a121846 */
[C---:B------:R-:W-:Y:S01]  /*5c10*/  IMAD.WIDE R180, R226.reuse, 0x4, R180 ;  /* 0x00000004e2b47825 */ /* 0x040fe200078e02b4 */
[----:B------:R-:W-:Y:S01]  /*5c20*/  ISETP.NE.U32.AND P4, PT, R191, RZ, PT ;  /* 0x000000ffbf00720c */ /* 0x000fe20003f85070 */
[----:B------:R-:W-:Y:S02]  /*5c30*/  LDGSTS.E [R222+0x1a008], desc[UR6][R186.64], P6 ;  /* 0x1a008000bade7fae */ /* 0x000fe4000b121846 */
        /* <DEDUP_REMOVED lines=8> */
[----:B------:R-:W-:Y:S01]  /*5cc0*/  LDGSTS.E [R214+0x1a000], desc[UR6][R174.64], P3 ;  /* 0x1a000000aed67fae */ /* 0x000fe20009921846 */
[----:B------:R-:W-:Y:S01]  /*5cd0*/  ISETP.NE.U32.AND P3, PT, R171, RZ, PT ;  /* 0x000000ffab00720c */ /* 0x000fe20003f65070 */
[----:B------:R-:W-:-:S02]  /*5ce0*/  IMAD.WIDE R166, R226, 0x4, R166 ;  /* 0x00000004e2a67825 */ /* 0x000fc400078e02a6 */
[----:B------:R4:W-:Y:S01]  /*5cf0*/  LDGSTS.E [R214+0x1a008], desc[UR6][R172.64], P1 ;  /* 0x1a008000acd67fae */ /* 0x0009e20008921846 */
[----:B------:R-:W-:Y:S01]  /*5d00*/  ISETP.NE.U32.AND P1, PT, R170, RZ, PT ;  /* 0x000000ffaa00720c */ /* 0x000fe20003f25070 */
[C---:B------:R-:W-:Y:S02]  /*5d10*/  IMAD.WIDE R168, R226.reuse, 0x4, R168 ;  /* 0x00000004e2a87825 */ /* 0x040fe400078e02a8 */
[----:B------:R-:W-:Y:S02]  /*5d20*/  LDGSTS.E [R209+0x1a000], desc[UR6][R166.64], P0 ;  /* 0x1a000000a6d17fae */ /* 0x000fe40008121846 */
[C---:B------:R-:W-:Y:S02]  /*5d30*/  IMAD.WIDE R162, R226.reuse, 0x4, R162 ;  /* 0x00000004e2a27825 */ /* 0x040fe400078e02a2 */
[----:B------:R-:W-:Y:S02]  /*5d40*/  LDGSTS.E [R209+0x1a008], desc[UR6][R168.64], P4 ;  /* 0x1a008000a8d17fae */ /* 0x000fe4000a121846 */
[----:B------:R-:W-:-:S02]  /*5d50*/  IMAD.WIDE R158, R226, 0x4, R158 ;  /* 0x00000004e29e7825 */ /* 0x000fc400078e029e */
[----:B------:R-:W-:Y:S02]  /*5d60*/  LDGSTS.E [R197+0x1a000], desc[UR6][R162.64], P6 ;  /* 0x1a000000a2c57fae */ /* 0x000fe4000b121846 */
[----:B------:R-:W-:Y:S02]  /*5d70*/  IMAD.SHL.U32 R185, R185, 0x20, RZ ;  /* 0x00000020b9b97824 */ /* 0x000fe400078e00ff */
[C---:B------:R-:W-:Y:S01]  /*5d80*/  IMAD.WIDE R160, R226.reuse, 0x4, R160 ;  /* 0x00000004e2a07825 */ /* 0x040fe200078e02a0 */
[----:B------:R2:W-:Y:S03]  /*5d90*/  LDGSTS.E [R197+0x1a008], desc[UR6][R158.64], P5 ;  /* 0x1a0080009ec57fae */ /* 0x0005e6000a921846 */
[----:B------:R-:W-:Y:S01]  /*5da0*/  IMAD.WIDE R164, R226, 0x4, R164 ;  /* 0x00000004e2a47825 */ /* 0x000fe200078e02a4 */
[----:B------:R-:W-:Y:S03]  /*5db0*/  LDGSTS.E [R198+0x1a000], desc[UR6][R160.64], P2 ;  /* 0x1a000000a0c67fae */ /* 0x000fe60009121846 */
[C---:B------:R-:W-:Y:S01]  /*5dc0*/  IMAD.WIDE R24, R185.reuse, 0x4, R24 ;  /* 0x00000004b9187825 */ /* 0x040fe200078e0218 */
[----:B------:R-:W-:Y:S03]  /*5dd0*/  LDGSTS.E [R198+0x1a008], desc[UR6][R164.64], P3 ;  /* 0x1a008000a4c67fae */ /* 0x000fe60009921846 */
[C---:B------:R-:W-:Y:S01]  /*5de0*/  IMAD.WIDE R28, R185.reuse, 0x4, R28 ;  /* 0x00000004b91c7825 */ /* 0x040fe200078e021c */
[----:B------:R-:W0:Y:S03]  /*5df0*/  LDGDEPBAR ;  /* 0x00000000000079af */ /* 0x000e260000000000 */
[C---:B------:R-:W-:Y:S01]  /*5e00*/  IMAD.WIDE R32, R185.reuse, 0x4, R32 ;  /* 0x00000004b9207825 */ /* 0x040fe200078e0220 */
[----:B------:R3:W-:Y:S03]  /*5e10*/  LDGSTS.E [R199+0x8000], desc[UR6][R24.64], P1 ;  /* 0x0800000018c77fae */ /* 0x0007e60008921846 */
[C---:B------:R-:W-:Y:S01]  /*5e20*/  IMAD.WIDE R36, R185.reuse, 0x4, R36 ;  /* 0x00000004b9247825 */ /* 0x040fe200078e0224 */
[----:B------:R-:W-:Y:S03]  /*5e30*/  LDGSTS.E [R199+0x8400], desc[UR6][R28.64], P1 ;  /* 0x084000001cc77fae */ /* 0x000fe60008921846 */
[C---:B------:R-:W-:Y:S01]  /*5e40*/  IMAD.WIDE R40, R185.reuse, 0x4, R40 ;  /* 0x00000004b9287825 */ /* 0x040fe200078e0228 */
[----:B------:R-:W-:Y:S03]  /*5e50*/  LDGSTS.E [R199+0x8800], desc[UR6][R32.64], P1 ;  /* 0x0880000020c77fae */ /* 0x000fe60008921846 */
[C---:B------:R-:W-:Y:S01]  /*5e60*/  IMAD.WIDE R44, R185.reuse, 0x4, R44 ;  /* 0x00000004b92c7825 */ /* 0x040fe200078e022c */
[----:B------:R-:W-:Y:S03]  /*5e70*/  LDGSTS.E [R199+0x8c00], desc[UR6][R36.64], P1 ;  /* 0x08c0000024c77fae */ /* 0x000fe60008921846 */
[C---:B------:R-:W-:Y:S01]  /*5e80*/  IMAD.WIDE R48, R185.reuse, 0x4, R48 ;  /* 0x00000004b9307825 */ /* 0x040fe200078e0230 */
[----:B------:R-:W1:Y:S03]  /*5e90*/  S2R R234, SR_TID.X ;  /* 0x0000000000ea7919 */ /* 0x000e660000002100 */
[C---:B------:R-:W-:Y:S01]  /*5ea0*/  IMAD.WIDE R52, R185.reuse, 0x4, R52 ;  /* 0x00000004b9347825 */ /* 0x040fe200078e0234 */
[----:B------:R-:W4:Y:S03]  /*5eb0*/  S2R R178, SR_TID.X ;  /* 0x0000000000b27919 */ /* 0x000f260000002100 */
[C---:B------:R-:W-:Y:S01]  /*5ec0*/  IMAD.WIDE R56, R185.reuse, 0x4, R56 ;  /* 0x00000004b9387825 */ /* 0x040fe200078e0238 */
[----:B------:R-:W-:Y:S03]  /*5ed0*/  LDGSTS.E [R199+0x9000], desc[UR6][R40.64], P1 ;  /* 0x0900000028c77fae */ /* 0x000fe60008921846 */
[C---:B------:R-:W-:Y:S01]  /*5ee0*/  IMAD.WIDE R60, R185.reuse, 0x4, R60 ;  /* 0x00000004b93c7825 */ /* 0x040fe200078e023c */
[----:B------:R-:W-:Y:S03]  /*5ef0*/  LDGSTS.E [R199+0x9400], desc[UR6][R44.64], P1 ;  /* 0x094000002cc77fae */ /* 0x000fe60008921846 */
[C---:B------:R-:W-:Y:S01]  /*5f00*/  IMAD.WIDE R64, R185.reuse, 0x4, R64 ;  /* 0x00000004b9407825 */ /* 0x040fe200078e0240 */
[----:B------:R-:W-:Y:S03]  /*5f10*/  LDGSTS.E [R199+0x9800], desc[UR6][R48.64], P1 ;  /* 0x0980000030c77fae */ /* 0x000fe60008921846 */
[C---:B------:R-:W-:Y:S01]  /*5f20*/  IMAD.WIDE R68, R185.reuse, 0x4, R68 ;  /* 0x00000004b9447825 */ /* 0x040fe200078e0244 */
[----:B------:R-:W-:Y:S03]  /*5f30*/  LDGSTS.E [R199+0x9c00], desc[UR6][R52.64], P1 ;  /* 0x09c0000034c77fae */ /* 0x000fe60008921846 */
[C---:B------:R-:W-:Y:S01]  /*5f40*/  IMAD.WIDE R72, R185.reuse, 0x4, R72 ;  /* 0x00000004b9487825 */ /* 0x040fe200078e0248 */
[----:B------:R-:W4:Y:S03]  /*5f50*/  S2R R252, SR_CgaCtaId ;  /* 0x0000000000fc7919 */ /* 0x000f260000008800 */
        /* <DEDUP_REMOVED lines=49> */
[----:B------:R3:W-:Y:S03]  /*6270*/  LDGSTS.E [R200+0x8200], desc[UR6][R26.64], P1 ;  /* 0x082000001ac87fae */ /* 0x0007e60008921846 */
[----:B------:R-:W-:Y:S01]  /*6280*/  IMAD.WIDE R50, R185, 0x4, R50 ;  /* 0x00000004b9327825 */ /* 0x000fe200078e0232 */
[----:B------:R3:W-:Y:S01]  /*6290*/  LDGSTS.E [R200+0x8600], desc[UR6][R30.64], P1 ;  /* 0x086000001ec87fae */ /* 0x0007e20008921846 */
[----:B------:R-:W-:-:S02]  /*62a0*/  MOV R233, 0x400 ;  /* 0x0000040000e97802 */ /* 0x000fc40000000f00 */
[C---:B------:R-:W-:Y:S01]  /*62b0*/  IMAD.WIDE R54, R185.reuse, 0x4, R54 ;  /* 0x00000004b9367825 */ /* 0x040fe200078e0236 */
[----:B------:R3:W-:Y:S03]  /*62c0*/  LDGSTS.E [R200+0x8a00], desc[UR6][R34.64], P1 ;  /* 0x08a0000022c87fae */ /* 0x0007e60008921846 */
[----:B------:R-:W-:Y:S01]  /*62d0*/  IMAD.WIDE R58, R185, 0x4, R58 ;  /* 0x00000004b93a7825 */ /* 0x000fe200078e023a */
[----:B------:R3:W-:Y:S01]  /*62e0*/  LDGSTS.E [R200+0x8e00], desc[UR6][R38.64], P1 ;  /* 0x08e0000026c87fae */ /* 0x0007e20008921846 */
[----:B-1----:R-:W-:Y:S02]  /*62f0*/  SHF.R.U32.HI R183, RZ, 0x6, R234 ;  /* 0x00000006ffb77819 */ /* 0x002fe400000116ea */
[----:B------:R-:W-:Y:S01]  /*6300*/  IMAD.SHL.U32 R170, R234, 0x8, RZ ;  /* 0x00000008eaaa7824 */ /* 0x000fe200078e00ff */
[----:B------:R1:W-:Y:S01]  /*6310*/  LDGSTS.E [R200+0x9200], desc[UR6][R42.64], P1 ;  /* 0x092000002ac87fae */ /* 0x0003e20008921846 */
[----:B----4-:R-:W-:-:S02]  /*6320*/  IMAD.SHL.U32 R171, R178, 0x80, RZ ;  /* 0x00000080b2ab7824 */ /* 0x010fc400078e00ff */
[C---:B------:R-:W-:Y:S01]  /*6330*/  IMAD.WIDE R62, R185.reuse, 0x4, R62 ;  /* 0x00000004b93e7825 */ /* 0x040fe200078e023e */
[----:B------:R4:W-:Y:S03]  /*6340*/  LDGSTS.E [R200+0x9600], desc[UR6][R46.64], P1 ;  /* 0x096000002ec87fae */ /* 0x0009e60008921846 */
[C---:B------:R-:W-:Y:S01]  /*6350*/  IMAD.WIDE R66, R185.reuse, 0x4, R66 ;  /* 0x00000004b9427825 */ /* 0x040fe200078e0242 */
[----:B------:R4:W-:Y:S01]  /*6360*/  LDGSTS.E [R200+0x9a00], desc[UR6][R50.64], P1 ;  /* 0x09a0000032c87fae */ /* 0x0009e20008921846 */
[----:B------:R-:W-:Y:S02]  /*6370*/  LEA R233, R252, R233, 0x18 ;  /* 0x000000e9fce97211 */ /* 0x000fe400078ec0ff */
[----:B------:R-:W-:Y:S01]  /*6380*/  IMAD.WIDE R70, R185, 0x4, R70 ;  /* 0x00000004b9467825 */ /* 0x000fe200078e0246 */
[----:B------:R4:W-:Y:S01]  /*6390*/  LDGSTS.E [R200+0x9e00], desc[UR6][R54.64], P1 ;  /* 0x09e0000036c87fae */ /* 0x0009e20008921846 */
[----:B------:R-:W-:-:S02]  /*63a0*/  LOP3.LUT R170, R170, 0x380, RZ, 0xc0, !PT ;  /* 0x00000380aaaa7812 */ /* 0x000fc400078ec0ff */
[----:B------:R-:W-:Y:S01]  /*63b0*/  IMAD.WIDE R74, R185, 0x4, R74 ;  /* 0x00000004b94a7825 */ /* 0x000fe200078e024a */
[----:B------:R4:W-:Y:S01]  /*63c0*/  LDGSTS.E [R200+0xa200], desc[UR6][R58.64], P1 ;  /* 0x0a2000003ac87fae */ /* 0x0009e20008921846 */
[----:B------:R-:W-:Y:S02]  /*63d0*/  LOP3.LUT R171, R171, 0x400, RZ, 0xc0, !PT ;  /* 0x00000400abab7812 */ /* 0x000fe400078ec0ff */
[----:B------:R-:W-:Y:S01]  /*63e0*/  IMAD.WIDE R78, R185, 0x4, R78 ;  /* 0x00000004b94e7825 */ /* 0x000fe200078e024e */
[----:B------:R4:W-:Y:S01]  /*63f0*/  LDGSTS.E [R200+0xa600], desc[UR6][R62.64], P1 ;  /* 0x0a6000003ec87fae */ /* 0x0009e20008921846 */
[----:B------:R-:W-:Y:S02]  /*6400*/  SGXT.U32 R183, R183, 0x1 ;  /* 0x00000001b7b7781a */ /* 0x000fe40000000000 */
[----:B------:R-:W-:Y:S01]  /*6410*/  IMAD.SHL.U32 R252, R252, 0x100, RZ ;  /* 0x00000100fcfc7824 */ /* 0x000fe200078e00ff */
[----:B------:R4:W-:Y:S01]  /*6420*/  LDGSTS.E [R200+0xaa00], desc[UR6][R66.64], P1 ;  /* 0x0aa0000042c87fae */ /* 0x0009e20008921846 */
[----:B------:R-:W-:Y:S01]  /*6430*/  IMAD.WIDE R82, R185, 0x4, R82 ;  /* 0x00000004b9527825 */ /* 0x000fe200078e0252 */
[----:B------:R-:W-:-:S02]  /*6440*/  IADD3 R171, R170, R233, R171 ;  /* 0x000000e9aaab7210 */ /* 0x000fc40007ffe0ab */
[----:B------:R4:W-:Y:S01]  /*6450*/  LDGSTS.E [R200+0xae00], desc[UR6][R70.64], P1 ;  /* 0x0ae0000046c87fae */ /* 0x0009e20008921846 */
[----:B------:R-:W-:Y:S02]  /*6460*/  IMAD.SHL.U32 R172, R178, 0x10, RZ ;  /* 0x00000010b2ac7824 */ /* 0x000fe400078e00ff */
[C---:B------:R-:W-:Y:S01]  /*6470*/  IMAD.WIDE R86, R185.reuse, 0x4, R86 ;  /* 0x00000004b9567825 */ /* 0x040fe200078e0256 */
[----:B------:R4:W-:Y:S03]  /*6480*/  LDGSTS.E [R200+0xb200], desc[UR6][R74.64], P1 ;  /* 0x0b2000004ac87fae */ /* 0x0009e60008921846 */
[----:B------:R-:W-:Y:S01]  /*6490*/  IMAD.WIDE R90, R185, 0x4, R90 ;  /* 0x00000004b95a7825 */ /* 0x000fe200078e025a */
[----:B------:R4:W-:Y:S01]  /*64a0*/  LDGSTS.E [R200+0xb600], desc[UR6][R78.64], P1 ;  /* 0x0b6000004ec87fae */ /* 0x0009e20008921846 */
[----:B------:R-:W-:Y:S02]  /*64b0*/  LOP3.LUT R170, R183, 0x100, R252, 0xf8, !PT ;  /* 0x00000100b7aa7812 */ /* 0x000fe400078ef8fc */
[----:B------:R-:W-:Y:S01]  /*64c0*/  IMAD.WIDE R94, R185, 0x4, R94 ;  /* 0x00000004b95e7825 */ /* 0x000fe200078e025e */
[----:B------:R4:W-:Y:S01]  /*64d0*/  LDGSTS.E [R200+0xba00], desc[UR6][R82.64], P1 ;  /* 0x0ba0000052c87fae */ /* 0x0009e20008921846 */
[----:B------:R-:W-:-:S02]  /*64e0*/  LOP3.LUT R172, R172, 0x70, RZ, 0xc0, !PT ;  /* 0x00000070acac7812 */ /* 0x000fc400078ec0ff */
[C---:B------:R-:W-:Y:S01]  /*64f0*/  IMAD.WIDE R98, R185.reuse, 0x4, R98 ;  /* 0x00000004b9627825 */ /* 0x040fe200078e0262 */
[----:B------:R4:W-:Y:S01]  /*6500*/  LDGSTS.E [R200+0xbe00], desc[UR6][R86.64], P1 ;  /* 0x0be0000056c87fae */ /* 0x0009e20008921846 */
[----:B------:R-:W-:Y:S02]  /*6510*/  LOP3.LUT R178, R178, 0x7f, RZ, 0xc0, !PT ;  /* 0x0000007fb2b27812 */ /* 0x000fe400078ec0ff */
[C---:B------:R-:W-:Y:S01]  /*6520*/  IMAD.WIDE R102, R185.reuse, 0x4, R102 ;  /* 0x00000004b9667825 */ /* 0x040fe200078e0266 */
[----:B------:R4:W-:Y:S03]  /*6530*/  LDGSTS.E [R200+0xc200], desc[UR6][R90.64], P1 ;  /* 0x0c2000005ac87fae */ /* 0x0009e60008921846 */
[----:B------:R-:W-:Y:S01]  /*6540*/  IMAD.WIDE R106, R185, 0x4, R106 ;  /* 0x00000004b96a7825 */ /* 0x000fe200078e026a */
[----:B------:R4:W-:Y:S01]  /*6550*/  LDGSTS.E [R200+0xc600], desc[UR6][R94.64], P1 ;  /* 0x0c6000005ec87fae */ /* 0x0009e20008921846 */
[----:B--2---:R-:W-:-:S02]  /*6560*/  LOP3.LUT R3, R3, R170, RZ, 0xfc, !PT ;  /* 0x000000aa03037212 */ /* 0x004fc400078efcff */
[C---:B------:R-:W-:Y:S01]  /*6570*/  IMAD.WIDE R110, R185.reuse, 0x4, R110 ;  /* 0x00000004b96e7825 */ /* 0x040fe200078e026e */
[----:B------:R2:W-:Y:S03]  /*6580*/  LDGSTS.E [R200+0xca00], desc[UR6][R98.64], P1 ;  /* 0x0ca0000062c87fae */ /* 0x0005e60008921846 */
[C---:B------:R-:W-:Y:S01]  /*6590*/  IMAD.WIDE R114, R185.reuse, 0x4, R114 ;  /* 0x00000004b9727825 */ /* 0x040fe200078e0272 */
[----:B------:R2:W-:Y:S03]  /*65a0*/  LDGSTS.E [R200+0xce00], desc[UR6][R102.64], P1 ;  /* 0x0ce0000066c87fae */ /* 0x0005e60008921846 */
[C---:B------:R-:W-:Y:S01]  /*65b0*/  IMAD.WIDE R118, R185.reuse, 0x4, R118 ;  /* 0x00000004b9767825 */ /* 0x040fe200078e0276 */
[----:B------:R2:W-:Y:S03]  /*65c0*/  LDGSTS.E [R200+0xd200], desc[UR6][R106.64], P1 ;  /* 0x0d2000006ac87fae */ /* 0x0005e60008921846 */
[----:B------:R-:W-:Y:S01]  /*65d0*/  IMAD.WIDE R122, R185, 0x4, R122 ;  /* 0x00000004b97a7825 */ /* 0x000fe200078e027a */
[----:B------:R2:W-:Y:S01]  /*65e0*/  LDGSTS.E [R200+0xd600], desc[UR6][R110.64], P1 ;  /* 0x0d6000006ec87fae */ /* 0x0005e20008921846 */
[----:B------:R-:W-:-:S02]  /*65f0*/  LOP3.LUT R158, R3, 0x2, RZ, 0xfc, !PT ;  /* 0x00000002039e7812 */ /* 0x000fc400078efcff */
[----:B------:R-:W-:Y:S01]  /*6600*/  IMAD.IADD R171, R172, 0x1, R171 ;  /* 0x00000001acab7824 */ /* 0x000fe200078e02ab */
[----:B------:R2:W-:Y:S01]  /*6610*/  LDGSTS.E [R200+0xda00], desc[UR6][R114.64], P1 ;  /* 0x0da0000072c87fae */ /* 0x0005e20008921846 */
[----:B------:R-:W-:-:S03]  /*6620*/  IMAD.WIDE R126, R185, 0x4, R126 ;  /* 0x00000004b97e7825 */ /* 0x000fc600078e027e */
[----:B------:R2:W-:Y:S01]  /*6630*/  LDGSTS.E [R200+0xde00], desc[UR6][R118.64], P1 ;  /* 0x0de0000076c87fae */ /* 0x0005e20008921846 */
[----:B------:R-:W-:-:S03]  /*6640*/  IMAD.WIDE R130, R185, 0x4, R130 ;  /* 0x00000004b9827825 */ /* 0x000fc600078e0282 */
[----:B------:R2:W-:Y:S01]  /*6650*/  LDGSTS.E [R200+0xe200], desc[UR6][R122.64], P1 ;  /* 0x0e2000007ac87fae */ /* 0x0005e20008921846 */
[----:B------:R-:W-:Y:S02]  /*6660*/  IMAD R159, R178, 0x10, R233 ;  /* 0x00000010b29f7824 */ /* 0x000fe400078e02e9 */
[C---:B------:R-:W-:Y:S01]  /*6670*/  IMAD.WIDE R134, R185.reuse, 0x4, R134 ;  /* 0x00000004b9867825 */ /* 0x040fe200078e0286 */
[----:B------:R1:W-:Y:S03]  /*6680*/  STL [R1+0x4c], R171 ;  /* 0x00004cab01007387 */ /* 0x0003e60000100800 */
[C---:B------:R-:W-:Y:S01]  /*6690*/  IMAD.WIDE R138, R185.reuse, 0x4, R138 ;  /* 0x00000004b98a7825 */ /* 0x040fe200078e028a */
[----:B------:R2:W-:Y:S03]  /*66a0*/  LDGSTS.E [R200+0xe600], desc[UR6][R126.64], P1 ;  /* 0x0e6000007ec87fae */ /* 0x0005e60008921846 */
[C---:B------:R-:W-:Y:S01]  /*66b0*/  IMAD.WIDE R142, R185.reuse, 0x4, R142 ;  /* 0x00000004b98e7825 */ /* 0x040fe200078e028e */
[----:B------:R2:W-:Y:S03]  /*66c0*/  LDGSTS.E [R200+0xea00], desc[UR6][R130.64], P1 ;  /* 0x0ea0000082c87fae */ /* 0x0005e60008921846 */
[C---:B------:R-:W-:Y:S01]  /*66d0*/  IMAD.WIDE R146, R185.reuse, 0x4, R146 ;  /* 0x00000004b9927825 */ /* 0x040fe200078e0292 */
[----:B------:R1:W-:Y:S03]  /*66e0*/  STL [R1+0x48], R159 ;  /* 0x0000489f01007387 */ /* 0x0003e60000100800 */
[----:B------:R-:W-:Y:S01]  /*66f0*/  IMAD.WIDE R150, R185, 0x4, R150 ;  /* 0x00000004b9967825 */ /* 0x000fe200078e0296 */
[----:B------:R2:W-:Y:S04]  /*6700*/  LDGSTS.E [R200+0xee00], desc[UR6][R134.64], P1 ;  /* 0x0ee0000086c87fae */ /* 0x0005e80008921846 */
[----:B------:R1:W-:Y:S04]  /*6710*/  STL [R1+0xd0], R158 ;  /* 0x0000d09e01007387 */ /* 0x0003e80000100800 */
[----:B------:R2:W-:Y:S04]  /*6720*/  LDGSTS.E [R200+0xf200], desc[UR6][R138.64], P1 ;  /* 0x0f2000008ac87fae */ /* 0x0005e80008921846 */
[----:B------:R2:W-:Y:S04]  /*6730*/  LDGSTS.E [R200+0xf600], desc[UR6][R142.64], P1 ;  /* 0x0f6000008ec87fae */ /* 0x0005e80008921846 */
[----:B------:R2:W-:Y:S04]  /*6740*/  LDGSTS.E [R200+0xfa00], desc[UR6][R146.64], P1 ;  /* 0x0fa0000092c87fae */ /* 0x0005e80008921846 */
[----:B------:R2:W-:Y:S01]  /*6750*/  LDGSTS.E [R200+0xfe00], desc[UR6][R150.64], P1 ;  /* 0x0fe0000096c87fae */ /* 0x0005e20008921846 */
[----:B------:R-:W-:-:S03]  /*6760*/  ISETP.GE.AND P1, PT, R16, 0x20, PT ;  /* 0x000000201000780c */ /* 0x000fc60003f26270 */
[----:B------:R-:W0:Y:S01]  /*6770*/  LDGDEPBAR ;  /* 0x00000000000079af */ /* 0x000e220000000000 */
[----:B---3--:R-:W-:Y:S02]  /*6780*/  ISETP.GE.AND P0, PT, R225, R182, PT ;  /* 0x000000b6e100720c */ /* 0x008fe40003f06270 */
[----:B------:R-:W-:Y:S02]  /*6790*/  CS2R R24, SRZ ;  /* 0x0000000000187805 */ /* 0x000fe4000001ff00 */
[----:B------:R-:W-:Y:S02]  /*67a0*/  CS2R R26, SRZ ;  /* 0x00000000001a7805 */ /* 0x000fe4000001ff00 */
[----:B------:R-:W-:Y:S02]  /*67b0*/  CS2R R28, SRZ ;  /* 0x00000000001c7805 */ /* 0x000fe4000001ff00 */
[----:B------:R-:W-:Y:S02]  /*67c0*/  CS2R R30, SRZ ;  /* 0x00000000001e7805 */ /* 0x000fe4000001ff00 */
[----:B------:R-:W-:-:S02]  /*67d0*/  CS2R R32, SRZ ;  /* 0x0000000000207805 */ /* 0x000fc4000001ff00 */
[----:B------:R-:W-:Y:S02]  /*67e0*/  CS2R R34, SRZ ;  /* 0x0000000000227805 */ /* 0x000fe4000001ff00 */
[----:B------:R-:W-:Y:S02]  /*67f0*/  CS2R R36, SRZ ;  /* 0x0000000000247805 */ /* 0x000fe4000001ff00 */
[----:B------:R-:W-:Y:S02]  /*6800*/  CS2R R38, SRZ ;  /* 0x0000000000267805 */ /* 0x000fe4000001ff00 */
[----:B------:R-:W-:Y:S02]  /*6810*/  CS2R R40, SRZ ;  /* 0x0000000000287805 */ /* 0x000fe4000001ff00 */
[----:B-1----:R-:W-:Y:S02]  /*6820*/  CS2R R42, SRZ ;  /* 0x00000000002a7805 */ /* 0x002fe4000001ff00 */
[----:B------:R-:W-:-:S02]  /*6830*/  CS2R R44, SRZ ;  /* 0x00000000002c7805 */ /* 0x000fc4000001ff00 */
[----:B----4-:R-:W-:Y:S02]  /*6840*/  CS2R R46, SRZ ;  /* 0x00000000002e7805 */ /* 0x010fe4000001ff00 */
        /* <DEDUP_REMOVED lines=25> */
[----:B--2---:R-:W-:Y:S02]  /*69e0*/  CS2R R98, SRZ ;  /* 0x0000000000627805 */ /* 0x004fe4000001ff00 */
        /* <DEDUP_REMOVED lines=25> */
[----:B------:R-:W-:Y:S01]  /*6b80*/  CS2R R150, SRZ ;  /* 0x0000000000967805 */ /* 0x000fe2000001ff00 */
[----:B------:R-:W-:Y:S06]  /*6b90*/  @!P1 BRA `(.L_x_0) ;  /* 0x0000004400f49947 */ /* 0x000fec0003800000 */
[----:B------:R-:W1:Y:S01]  /*6ba0*/  S2R R233, SR_TID.X ;  /* 0x0000000000e97919 */ /* 0x000e620000002100 */
[----:B-----5:R-:W-:Y:S02]  /*6bb0*/  SHF.R.S32.HI R25, RZ, 0x1f, R156 ;  /* 0x0000001fff197819 */ /* 0x020fe4000001149c */
[----:B------:R-:W-:Y:S01]  /*6bc0*/  SHF.R.S32.HI R26, RZ, 0x1f, R155 ;  /* 0x0000001fff1a7819 */ /* 0x000fe2000001149b */
[----:B------:R-:W-:Y:S01]  /*6bd0*/  STL [R1+0x108], R3 ;  /* 0x0001080301007387 */ /* 0x000fe20000100800 */
[----:B------:R-:W-:Y:S02]  /*6be0*/  LEA.HI R234, R234, 0x1e, RZ, 0x1a ;  /* 0x0000001eeaea7811 */ /* 0x000fe400078fd0ff */
[----:B------:R-:W-:Y:S01]  /*6bf0*/  SHF.R.S32.HI R27, RZ, 0x1f, R154 ;  /* 0x0000001fff1b7819 */ /* 0x000fe2000001149a */
[----:B------:R2:W-:Y:S01]  /*6c00*/  STL [R1+0x104], R2 ;  /* 0x0001040201007387 */ /* 0x0005e20000100800 */
[----:B------:R-:W-:Y:S01]  /*6c10*/  SHF.R.S32.HI R28, RZ, 0x1f, R153 ;  /* 0x0000001fff1c7819 */ /* 0x000fe20000011499 */
[----:B------:R-:W-:Y:S01]  /*6c20*/  IMAD R234, R234, R184, RZ ;  /* 0x000000b8eaea7224 */ /* 0x000fe200078e02ff */
[----:B------:R-:W-:Y:S01]  /*6c30*/  SHF.R.S32.HI R24, RZ, 0x1f, R251 ;  /* 0x0000001fff187819 */ /* 0x000fe200000114fb */
[----:B------:R3:W-:Y:S01]  /*6c40*/  STL [R1+0x100], R0 ;  /* 0x0001000001007387 */ /* 0x0007e20000100800 */
[----:B------:R-:W-:-:S02]  /*6c50*/  SHF.R.S32.HI R86, RZ, 0x1f, R5 ;  /* 0x0000001fff567819 */ /* 0x000fc40000011405 */
[----:B------:R-:W-:Y:S02]  /*6c60*/  SHF.R.S32.HI R81, RZ, 0x1f, R8 ;  /* 0x0000001fff517819 */ /* 0x000fe40000011408 */
[----:B------:R-:W-:Y:S02]  /*6c70*/  SHF.R.S32.HI R79, RZ, 0x1f, R9 ;  /* 0x0000001fff4f7819 */ /* 0x000fe40000011409 */
[----:B--2---:R-:W-:Y:S02]  /*6c80*/  SHF.L.U64.HI R2, R155, 0x2, R26 ;  /* 0x000000029b027819 */ /* 0x004fe4000001021a */
[----:B------:R-:W-:Y:S02]  /*6c90*/  SHF.R.S32.HI R26, RZ, 0x1f, R234 ;  /* 0x0000001fff1a7819 */ /* 0x000fe400000114ea */
[----:B---3--:R-:W-:Y:S02]  /*6ca0*/  SHF.L.U64.HI R0, R156, 0x2, R25 ;  /* 0x000000029c007819 */ /* 0x008fe40000010219 */
[----:B------:R-:W-:-:S02]  /*6cb0*/  SHF.R.S32.HI R77, RZ, 0x1f, R10 ;  /* 0x0000001fff4d7819 */ /* 0x000fc4000001140a */
[----:B------:R-:W-:Y:S01]  /*6cc0*/  SHF.R.S32.HI R160, RZ, 0x1f, R15 ;  /* 0x0000001fffa07819 */ /* 0x000fe2000001140f */
[----:B------:R-:W-:Y:S01]  /*6cd0*/  STL [R1+0xbc], R0 ;  /* 0x0000bc0001007387 */ /* 0x000fe20000100800 */
[----:B------:R-:W-:Y:S02]  /*6ce0*/  SHF.R.S32.HI R162, RZ, 0x1f, R23 ;  /* 0x0000001fffa27819 */ /* 0x000fe40000011417 */
[----:B------:R-:W-:Y:S01]  /*6cf0*/  SHF.R.S32.HI R166, RZ, 0x1f, R21 ;  /* 0x0000001fffa67819 */ /* 0x000fe20000011415 */
[----:B------:R2:W-:Y:S01]  /*6d00*/  STL [R1+0xb8], R2 ;  /* 0x0000b80201007387 */ /* 0x0005e20000100800 */
[----:B-1----:R-:W-:Y:S02]  /*6d10*/  LEA.HI R233, R233, 0xe, RZ, 0x1a ;  /* 0x0000000ee9e97811 */ /* 0x002fe400078fd0ff */
[----:B------:R-:W-:Y:S02]  /*6d20*/  SHF.R.S32.HI R170, RZ, 0x1f, R19 ;  /* 0x0000001fffaa7819 */ /* 0x000fe40000011413 */
[----:B------:R-:W-:Y:S01]  /*6d30*/  SHF.R.S32.HI R174, RZ, 0x1f, R17 ;  /* 0x0000001fffae7819 */ /* 0x000fe20000011411 */
[----:B------:R-:W-:Y:S01]  /*6d40*/  IMAD R233, R233, R184, RZ ;  /* 0x000000b8e9e97224 */ /* 0x000fe200078e02ff */
[----:B------:R-:W-:-:S02]  /*6d50*/  SHF.R.S32.HI R175, RZ, 0x1f, R157 ;  /* 0x0000001fffaf7819 */ /* 0x000fc4000001149d */
[----:B------:R-:W-:Y:S02]  /*6d60*/  SHF.R.S32.HI R177, RZ, 0x1f, R193 ;  /* 0x0000001fffb17819 */ /* 0x000fe400000114c1 */
[----:B------:R-:W-:Y:S02]  /*6d70*/  SHF.R.S32.HI R25, RZ, 0x1f, R233 ;  /* 0x0000001fff197819 */ /* 0x000fe400000114e9 */
[----:B--2---:R-:W-:Y:S02]  /*6d80*/  SHF.L.U64.HI R2, R154, 0x2, R27 ;  /* 0x000000029a027819 */ /* 0x004fe4000001021b */
[----:B------:R-:W-:Y:S02]  /*6d90*/  SHF.L.U64.HI R0, R233, 0x2, R25 ;  /* 0x00000002e9007819 */ /* 0x000fe40000010219 */
[----:B------:R-:W-:Y:S02]  /*6da0*/  SHF.R.S32.HI R25, RZ, 0x1f, R16 ;  /* 0x0000001fff197819 */ /* 0x000fe40000011410 */
[----:B------:R-:W-:Y:S01]  /*6db0*/  SHF.R.S32.HI R27, RZ, 0x1f, R152 ;  /* 0x0000001fff1b7819 */ /* 0x000fe20000011498 */
[----:B------:R1:W-:Y:S01]  /*6dc0*/  STL [R1+0xb4], R0 ;  /* 0x0000b40001007387 */ /* 0x0003e20000100800 */
[----:B------:R-:W-:-:S02]  /*6dd0*/  LEA.HI R130, R25, R16, RZ, 0x5 ;  /* 0x0000001019827211 */ /* 0x000fc400078f28ff */
[----:B------:R-:W-:Y:S01]  /*6de0*/  SHF.R.S32.HI R179, RZ, 0x1f, R195 ;  /* 0x0000001fffb37819 */ /* 0x000fe200000114c3 */
[----:B------:R2:W-:Y:S01]  /*6df0*/  STL [R1+0xb0], R2 ;  /* 0x0000b00201007387 */ /* 0x0005e20000100800 */
[----:B------:R-:W-:Y:S02]  /*6e00*/  SHF.R.S32.HI R181, RZ, 0x1f, R201 ;  /* 0x0000001fffb57819 */ /* 0x000fe400000114c9 */
[----:B------:R-:W-:Y:S02]  /*6e10*/  SHF.R.S32.HI R198, RZ, 0x1f, R205 ;  /* 0x0000001fffc67819 */ /* 0x000fe400000114cd */
[----:B------:R-:W-:Y:S02]  /*6e20*/  SHF.R.S32.HI R214, RZ, 0x1f, R215 ;  /* 0x0000001fffd67819 */ /* 0x000fe400000114d7 */
[----:B-1----:R-:W-:Y:S02]  /*6e30*/  SHF.L.U64.HI R0, R153, 0x2, R28 ;  /* 0x0000000299007819 */ /* 0x002fe4000001021c */
[----:B------:R-:W-:-:S02]  /*6e40*/  SHF.R.S32.HI R25, RZ, 0x1f, R185 ;  /* 0x0000001fff197819 */ /* 0x000fc400000114b9 */
[----:B--2---:R-:W-:Y:S01]  /*6e50*/  SHF.L.U64.HI R2, R152, 0x2, R27 ;  /* 0x0000000298027819 */ /* 0x004fe2000001021b */
[----:B------:R1:W-:Y:S01]  /*6e60*/  STL [R1+0xac], R0 ;  /* 0x0000ac0001007387 */ /* 0x0003e20000100800 */
[----:B------:R-:W-:Y:S02]  /*6e70*/  SHF.R.S32.HI R27, RZ, 0x1f, R6 ;  /* 0x0000001fff1b7819 */ /* 0x000fe40000011406 */
[----:B------:R-:W-:Y:S01]  /*6e80*/  SHF.R.S32.HI R16, RZ, 0x1f, R7 ;  /* 0x0000001fff107819 */ /* 0x000fe20000011407 */
[----:B------:R-:W2:Y:S01]  /*6e90*/  LDL.LU R182, [R1] ;  /* 0x0000000001b67983 */ /* 0x000ea20000300800 */
[----:B------:R-:W-:Y:S02]  /*6ea0*/  SHF.R.S32.HI R218, RZ, 0x1f, R217 ;  /* 0x0000001fffda7819 */ /* 0x000fe400000114d9 */
[----:B------:R-:W-:Y:S02]  /*6eb0*/  SHF.R.S32.HI R62, RZ, 0x1f, R219 ;  /* 0x0000001fff3e7819 */ /* 0x000fe400000114db */
[----:B------:R-:W-:-:S02]  /*6ec0*/  SHF.R.S32.HI R224, RZ, 0x1f, R221 ;  /* 0x0000001fffe07819 */ /* 0x000fc400000114dd */
[----:B-1----:R-:W-:Y:S01]  /*6ed0*/  SHF.L.U64.HI R0, R234, 0x2, R26 ;  /* 0x00000002ea007819 */ /* 0x002fe2000001021a */
[C---:B------:R-:W-:Y:S01]  /*6ee0*/  IMAD.SHL.U32 R26, R185.reuse, 0x8, RZ ;  /* 0x00000008b91a7824 */ /* 0x040fe200078e00ff */
[----:B------:R-:W-:Y:S02]  /*6ef0*/  SHF.L.U64.HI R30, R185, 0x3, R25 ;  /* 0x00000003b91e7819 */ /* 0x000fe40000010219 */
[----:B------:R-:W-:Y:S02]  /*6f00*/  SHF.R.S32.HI R226, RZ, 0x1f, R223 ;  /* 0x0000001fffe27819 */ /* 0x000fe400000114df */
[-C--:B------:R-:W-:Y:S02]  /*6f10*/  LEA R187, P1, R5, R26.reuse, 0x2 ;  /* 0x0000001a05bb7211 */ /* 0x080fe400078210ff */
[-C--:B------:R-:W-:Y:S02]  /*6f20*/  LEA R89, P2, R6, R26.reuse, 0x2 ;  /* 0x0000001a06597211 */ /* 0x080fe400078410ff */
[----:B------:R-:W-:-:S02]  /*6f30*/  LEA R88, P3, R7, R26, 0x2 ;  /* 0x0000001a07587211 */ /* 0x000fc400078610ff */
[----:B------:R-:W-:Y:S02]  /*6f40*/  LEA R85, P4, R8, R26, 0x2 ;  /* 0x0000001a08557211 */ /* 0x000fe400078810ff */
[-C--:B------:R-:W-:Y:S02]  /*6f50*/  LEA.HI.X R86, R5, R30.reuse, R86, 0x2, P1 ;  /* 0x0000001e05567211 */ /* 0x080fe400008f1456 */
[-C--:B------:R-:W-:Y:S02]  /*6f60*/  LEA.HI.X R84, R6, R30.reuse, R27, 0x2, P2 ;  /* 0x0000001e06547211 */ /* 0x080fe400010f141b */
[-C--:B------:R-:W-:Y:S02]  /*6f70*/  LEA.HI.X R16, R7, R30.reuse, R16, 0x2, P3 ;  /* 0x0000001e07107211 */ /* 0x080fe400018f1410 */
[----:B------:R-:W-:Y:S02]  /*6f80*/  LEA.HI.X R81, R8, R30, R81, 0x2, P4 ;  /* 0x0000001e08517211 */ /* 0x000fe400020f1451 */
[----:B------:R-:W-:-:S02]  /*6f90*/  SHF.R.S32.HI R152, RZ, 0x1f, R11 ;  /* 0x0000001fff987819 */ /* 0x000fc4000001140b */
[----:B------:R-:W-:Y:S02]  /*6fa0*/  SHF.R.S32.HI R5, RZ, 0x1f, R12 ;  /* 0x0000001fff057819 */ /* 0x000fe4000001140c */
[-C--:B------:R-:W-:Y:S02]  /*6fb0*/  LEA R8, P1, R9, R26.reuse, 0x2 ;  /* 0x0000001a09087211 */ /* 0x080fe400078210ff */
[-C--:B------:R-:W-:Y:S02]  /*6fc0*/  LEA R87, P2, R10, R26.reuse, 0x2 ;  /* 0x0000001a0a577211 */ /* 0x080fe400078410ff */
[-C--:B------:R-:W-:Y:S02]  /*6fd0*/  LEA R82, P3, R11, R26.reuse, 0x2 ;  /* 0x0000001a0b527211 */ /* 0x080fe400078610ff */
[----:B------:R-:W-:Y:S02]  /*6fe0*/  LEA R78, P4, R12, R26, 0x2 ;  /* 0x0000001a0c4e7211 */ /* 0x000fe400078810ff */
[----:B------:R-:W-:-:S02]  /*6ff0*/  LEA.HI.X R79, R9, R30, R79, 0x2, P1 ;  /* 0x0000001e094f7211 */ /* 0x000fc400008f144f */
[-C--:B------:R-:W-:Y:S02]  /*7000*/  LEA.HI.X R77, R10, R30.reuse, R77, 0x2, P2 ;  /* 0x0000001e0a4d7211 */ /* 0x080fe400010f144d */
[-C--:B------:R-:W-:Y:S02]  /*7010*/  LEA.HI.X R152, R11, R30.reuse, R152, 0x2, P3 ;  /* 0x0000001e0b987211 */ /* 0x080fe400018f1498 */
[----:B------:R-:W-:Y:S02]  /*7020*/  LEA.HI.X R154, R12, R30, R5, 0x2, P4 ;  /* 0x0000001e0c9a7211 */ /* 0x000fe400020f1405 */
[----:B------:R-:W-:Y:S02]  /*7030*/  SHF.R.S32.HI R156, RZ, 0x1f, R13 ;  /* 0x0000001fff9c7819 */ /* 0x000fe4000001140d */
[----:B------:R-:W-:Y:S02]  /*7040*/  SHF.R.S32.HI R5, RZ, 0x1f, R14 ;  /* 0x0000001fff057819 */ /* 0x000fe4000001140e */
[----:B------:R-:W-:-:S02]  /*7050*/  LEA R83, P1, R13, R26, 0x2 ;  /* 0x0000001a0d537211 */ /* 0x000fc400078210ff */
[CC--:B------:R-:W-:Y:S02]  /*7060*/  LEA R80, P2, R14.reuse, R26.reuse, 0x2 ;  /* 0x0000001a0e507211 */ /* 0x0c0fe400078410ff */
[-C--:B------:R-:W-:Y:S02]  /*7070*/  LEA R75, P3, R15, R26.reuse, 0x2 ;  /* 0x0000001a0f4b7211 */ /* 0x080fe400078610ff */
[----:B------:R-:W-:Y:S02]  /*7080*/  LEA R74, P4, R23, R26, 0x2 ;  /* 0x0000001a174a7211 */ /* 0x000fe400078810ff */
[-C--:B------:R-:W-:Y:S02]  /*7090*/  LEA.HI.X R156, R13, R30.reuse, R156, 0x2, P1 ;  /* 0x0000001e0d9c7211 */ /* 0x080fe400008f149c */
[-C--:B------:R-:W-:Y:S02]  /*70a0*/  LEA.HI.X R158, R14, R30.reuse, R5, 0x2, P2 ;  /* 0x0000001e0e9e7211 */ /* 0x080fe400010f1405 */
[----:B------:R-:W-:-:S02]  /*70b0*/  LEA.HI.X R160, R15, R30, R160, 0x2, P3 ;  /* 0x0000001e0fa07211 */ /* 0x000fc400018f14a0 */
[----:B------:R-:W-:Y:S02]  /*70c0*/  LEA.HI.X R162, R23, R30, R162, 0x2, P4 ;  /* 0x0000001e17a27211 */ /* 0x000fe400020f14a2 */
[----:B------:R-:W-:Y:S02]  /*70d0*/  SHF.R.S32.HI R7, RZ, 0x1f, R22 ;  /* 0x0000001fff077819 */ /* 0x000fe40000011416 */
[----:B------:R-:W-:Y:S02]  /*70e0*/  SHF.R.S32.HI R5, RZ, 0x1f, R20 ;  /* 0x0000001fff057819 */ /* 0x000fe40000011414 */
[-C--:B------:R-:W-:Y:S02]  /*70f0*/  LEA R76, P1, R22, R26.reuse, 0x2 ;  /* 0x0000001a164c7211 */ /* 0x080fe400078210ff */
[-C--:B------:R-:W-:Y:S02]  /*7100*/  LEA R23, P2, R21, R26.reuse, 0x2 ;  /* 0x0000001a15177211 */ /* 0x080fe400078410ff */
[----:B------:R-:W-:-:S02]  /*7110*/  LEA R153, P3, R20, R26, 0x2 ;  /* 0x0000001a14997211 */ /* 0x000fc400078610ff */
[----:B------:R-:W-:Y:S02]  /*7120*/  LEA R155, P4, R19, R26, 0x2 ;  /* 0x0000001a139b7211 */ /* 0x000fe400078810ff */
[-C--:B------:R-:W-:Y:S02]  /*7130*/  LEA.HI.X R164, R22, R30.reuse, R7, 0x2, P1 ;  /* 0x0000001e16a47211 */ /* 0x080fe400008f1407 */
[-C--:B------:R-:W-:Y:S02]  /*7140*/  LEA.HI.X R166, R21, R30.reuse, R166, 0x2, P2 ;  /* 0x0000001e15a67211 */ /* 0x080fe400010f14a6 */
[----:B------:R-:W-:Y:S02]  /*7150*/  LEA.HI.X R168, R20, R30, R5, 0x2, P3 ;  /* 0x0000001e14a87211 */ /* 0x000fe400018f1405 */
[----:B------:R-:W-:Y:S02]  /*7160*/  SHF.R.S32.HI R7, RZ, 0x1f, R18 ;  /* 0x0000001fff077819 */ /* 0x000fe40000011412 */
[----:B------:R-:W-:-:S02]  /*7170*/  LEA R73, P1, R18, R26, 0x2 ;  /* 0x0000001a12497211 */ /* 0x000fc400078210ff */
[-C--:B------:R-:W-:Y:S02]  /*7180*/  LEA R159, P2, R17, R26.reuse, 0x2 ;  /* 0x0000001a119f7211 */ /* 0x080fe400078410ff */
[----:B------:R-:W-:Y:S02]  /*7190*/  LEA R161, P3, R157, R26, 0x2 ;  /* 0x0000001a9da17211 */ /* 0x000fe400078610ff */
[----:B------:R-:W-:Y:S02]  /*71a0*/  LEA.HI.X R170, R19, R30, R170, 0x2, P4 ;  /* 0x0000001e13aa7211 */ /* 0x000fe400020f14aa */
[----:B------:R-:W-:Y:S02]  /*71b0*/  SHF.R.S32.HI R5, RZ, 0x1f, R192 ;  /* 0x0000001fff057819 */ /* 0x000fe400000114c0 */
[----:B------:R-:W-:Y:S02]  /*71c0*/  LEA R163, P4, R192, R26, 0x2 ;  /* 0x0000001ac0a37211 */ /* 0x000fe400078810ff */
[----:B------:R-:W-:-:S02]  /*71d0*/  LEA.HI.X R172, R18, R30, R7, 0x2, P1 ;  /* 0x0000001e12ac7211 */ /* 0x000fc400008f1407 */
[-C--:B------:R-:W-:Y:S02]  /*71e0*/  LEA.HI.X R174, R17, R30.reuse, R174, 0x2, P2 ;  /* 0x0000001e11ae7211 */ /* 0x080fe400010f14ae */
[----:B------:R-:W-:Y:S02]  /*71f0*/  LEA.HI.X R175, R157, R30, R175, 0x2, P3 ;  /* 0x0000001e9daf7211 */ /* 0x000fe400018f14af */
[----:B------:R-:W-:Y:S02]  /*7200*/  SHF.R.S32.HI R7, RZ, 0x1f, R194 ;  /* 0x0000001fff077819 */ /* 0x000fe400000114c2 */
[-C--:B------:R-:W-:Y:S02]  /*7210*/  LEA R165, P1, R193, R26.reuse, 0x2 ;  /* 0x0000001ac1a57211 */ /* 0x080fe400078210ff */
[-C--:B------:R-:W-:Y:S02]  /*7220*/  LEA R167, P2, R194, R26.reuse, 0x2 ;  /* 0x0000001ac2a77211 */ /* 0x080fe400078410ff */
[----:B------:R-:W-:-:S02]  /*7230*/  LEA R169, P3, R195, R26, 0x2 ;  /* 0x0000001ac3a97211 */ /* 0x000fc400078610ff */
[----:B------:R-:W-:Y:S02]  /*7240*/  LEA.HI.X R176, R192, R30, R5, 0x2, P4 ;  /* 0x0000001ec0b07211 */ /* 0x000fe400020f1405 */
[----:B------:R-:W-:Y:S02]  /*7250*/  SHF.R.S32.HI R5, RZ, 0x1f, R196 ;  /* 0x0000001fff057819 */ /* 0x000fe400000114c4 */
[----:B------:R-:W-:Y:S02]  /*7260*/  LEA R171, P4, R196, R26, 0x2 ;  /* 0x0000001ac4ab7211 */ /* 0x000fe400078810ff */
[-C--:B------:R-:W-:Y:S02]  /*7270*/  LEA.HI.X R177, R193, R30.reuse, R177, 0x2, P1 ;  /* 0x0000001ec1b17211 */ /* 0x080fe400008f14b1 */
[-C--:B------:R-:W-:Y:S02]  /*7280*/  LEA.HI.X R178, R194, R30.reuse, R7, 0x2, P2 ;  /* 0x0000001ec2b27211 */ /* 0x080fe400010f1407 */
[----:B------:R-:W-:-:S02]  /*7290*/  LEA.HI.X R179, R195, R30, R179, 0x2, P3 ;  /* 0x0000001ec3b37211 */ /* 0x000fc400018f14b3 */
[----:B------:R-:W-:Y:S02]  /*72a0*/  SHF.R.S32.HI R7, RZ, 0x1f, R202 ;  /* 0x0000001fff077819 */ /* 0x000fe400000114ca */
[----:B------:R-:W-:Y:S02]  /*72b0*/  SHF.R.S32.HI R194, RZ, 0x1f, R203 ;  /* 0x0000001fffc27819 */ /* 0x000fe400000114cb */
[-C--:B------:R-:W-:Y:S02]  /*72c0*/  LEA R173, P1, R201, R26.reuse, 0x2 ;  /* 0x0000001ac9ad7211 */ /* 0x080fe400078210ff */
[-C--:B------:R-:W-:Y:S02]  /*72d0*/  LEA R193, P2, R202, R26.reuse, 0x2 ;  /* 0x0000001acac17211 */ /* 0x080fe400078410ff */
[----:B------:R-:W-:Y:S02]  /*72e0*/  LEA R195, P3, R203, R26, 0x2 ;  /* 0x0000001acbc37211 */ /* 0x000fe400078610ff */
[----:B------:R-:W-:-:S02]  /*72f0*/  LEA.HI.X R180, R196, R30, R5, 0x2, P4 ;  /* 0x0000001ec4b47211 */ /* 0x000fc400020f1405 */
[----:B------:R-:W-:Y:S02]  /*7300*/  SHF.R.S32.HI R5, RZ, 0x1f, R204 ;  /* 0x0000001fff057819 */ /* 0x000fe400000114cc */
[----:B------:R-:W-:Y:S02]  /*7310*/  LEA R197, P4, R204, R26, 0x2 ;  /* 0x0000001accc57211 */ /* 0x000fe400078810ff */
[-C--:B------:R-:W-:Y:S02]  /*7320*/  LEA.HI.X R181, R201, R30.reuse, R181, 0x2, P1 ;  /* 0x0000001ec9b57211 */ /* 0x080fe400008f14b5 */
[-C--:B------:R-:W-:Y:S02]  /*7330*/  LEA.HI.X R192, R202, R30.reuse, R7, 0x2, P2 ;  /* 0x0000001ecac07211 */ /* 0x080fe400010f1407 */
[----:B------:R-:W-:Y:S02]  /*7340*/  LEA.HI.X R194, R203, R30, R194, 0x2, P3 ;  /* 0x0000001ecbc27211 */ /* 0x000fe400018f14c2 */
[----:B------:R-:W-:-:S02]  /*7350*/  SHF.R.S32.HI R202, RZ, 0x1f, R207 ;  /* 0x0000001fffca7819 */ /* 0x000fc400000114cf */
[-C--:B------:R-:W-:Y:S02]  /*7360*/  LEA R199, P1, R205, R26.reuse, 0x2 ;  /* 0x0000001acdc77211 */ /* 0x080fe400078210ff */
[----:B------:R-:W-:Y:S02]  /*7370*/  LEA R203, P3, R207, R26, 0x2 ;  /* 0x0000001acfcb7211 */ /* 0x000fe400078610ff */
[----:B------:R-:W-:Y:S02]  /*7380*/  LEA.HI.X R196, R204, R30, R5, 0x2, P4 ;  /* 0x0000001eccc47211 */ /* 0x000fe400020f1405 */
[----:B------:R-:W-:Y:S02]  /*7390*/  SHF.R.S32.HI R7, RZ, 0x1f, R206 ;  /* 0x0000001fff077819 */ /* 0x000fe400000114ce */
[----:B------:R-:W-:Y:S02]  /*73a0*/  LEA R201, P2, R206, R26, 0x2 ;  /* 0x0000001acec97211 */ /* 0x000fe400078410ff */
[----:B------:R-:W-:-:S02]  /*73b0*/  SHF.R.S32.HI R5, RZ, 0x1f, R208 ;  /* 0x0000001fff057819 */ /* 0x000fc400000114d0 */
[----:B------:R-:W-:Y:S02]  /*73c0*/  LEA R72, P4, R208, R26, 0x2 ;  /* 0x0000001ad0487211 */ /* 0x000fe400078810ff */
[-C--:B------:R-:W-:Y:S02]  /*73d0*/  LEA.HI.X R198, R205, R30.reuse, R198, 0x2, P1 ;  /* 0x0000001ecdc67211 */ /* 0x080fe400008f14c6 */
[-C--:B------:R-:W-:Y:S02]  /*73e0*/  LEA.HI.X R202, R207, R30.reuse, R202, 0x2, P3 ;  /* 0x0000001ecfca7211 */ /* 0x080fe400018f14ca */
[----:B------:R-:W-:Y:S02]  /*73f0*/  LEA.HI.X R200, R206, R30, R7, 0x2, P2 ;  /* 0x0000001ecec87211 */ /* 0x000fe400010f1407 */
[----:B------:R-:W-:Y:S02]  /*7400*/  SHF.R.S32.HI R9, RZ, 0x1f, R210 ;  /* 0x0000001fff097819 */ /* 0x000fe400000114d2 */
[----:B------:R-:W-:-:S02]  /*7410*/  LEA R207, P1, R210, R26, 0x2 ;  /* 0x0000001ad2cf7211 */ /* 0x000fc400078210ff */
[----:B------:R-:W-:Y:S02]  /*7420*/  LEA.HI.X R204, R208, R30, R5, 0x2, P4 ;  /* 0x0000001ed0cc7211 */ /* 0x000fe400020f1405 */
[----:B------:R-:W-:Y:S02]  /*7430*/  SHF.R.S32.HI R7, RZ, 0x1f, R212 ;  /* 0x0000001fff077819 */ /* 0x000fe400000114d4 */
[-C--:B------:R-:W-:Y:S02]  /*7440*/  LEA R70, P3, R212, R26.reuse, 0x2 ;  /* 0x0000001ad4467211 */ /* 0x080fe400078610ff */
[----:B------:R-:W-:Y:S02]  /*7450*/  SHF.R.S32.HI R208, RZ, 0x1f, R211 ;  /* 0x0000001fffd07819 */ /* 0x000fe400000114d3 */
[----:B------:R-:W-:Y:S02]  /*7460*/  SHF.R.S32.HI R5, RZ, 0x1f, R213 ;  /* 0x0000001fff057819 */ /* 0x000fe400000114d5 */
[----:B------:R-:W-:-:S02]  /*7470*/  LEA R209, P2, R211, R26, 0x2 ;  /* 0x0000001ad3d17211 */ /* 0x000fc400078410ff */
[----:B------:R-:W-:Y:S02]  /*7480*/  LEA R68, P4, R213, R26, 0x2 ;  /* 0x0000001ad5447211 */ /* 0x000fe400078810ff */
[-C--:B------:R-:W-:Y:S02]  /*7490*/  LEA.HI.X R206, R210, R30.reuse, R9, 0x2, P1 ;  /* 0x0000001ed2ce7211 */ /* 0x080fe400008f1409 */
[-C--:B------:R-:W-:Y:S02]  /*74a0*/  LEA.HI.X R210, R212, R30.reuse, R7, 0x2, P3 ;  /* 0x0000001ed4d27211 */ /* 0x080fe400018f1407 */
[-C--:B------:R-:W-:Y:S02]  /*74b0*/  LEA.HI.X R208, R211, R30.reuse, R208, 0x2, P2 ;  /* 0x0000001ed3d07211 */ /* 0x080fe400010f14d0 */
[----:B------:R-:W-:Y:S02]  /*74c0*/  LEA.HI.X R212, R213, R30, R5, 0x2, P4 ;  /* 0x0000001ed5d47211 */ /* 0x000fe400020f1405 */
[----:B------:R-:W-:-:S02]  /*74d0*/  SHF.R.S32.HI R5, RZ, 0x1f, R216 ;  /* 0x0000001fff057819 */ /* 0x000fc400000114d8 */
[-C--:B------:R-:W-:Y:S02]  /*74e0*/  LEA R71, P1, R215, R26.reuse, 0x2 ;  /* 0x0000001ad7477211 */ /* 0x080fe400078210ff */
[CC--:B------:R-:W-:Y:S02]  /*74f0*/  LEA R69, P2, R216.reuse, R26.reuse, 0x2 ;  /* 0x0000001ad8457211 */ /* 0x0c0fe400078410ff */
[-C--:B------:R-:W-:Y:S02]  /*7500*/  LEA R66, P3, R217, R26.reuse, 0x2 ;  /* 0x0000001ad9427211 */ /* 0x080fe400078610ff */
[----:B------:R-:W-:Y:S02]  /*7510*/  LEA R65, P4, R219, R26, 0x2 ;  /* 0x0000001adb417211 */ /* 0x000fe400078810ff */
[-C--:B------:R-:W-:Y:S02]  /*7520*/  LEA.HI.X R214, R215, R30.reuse, R214, 0x2, P1 ;  /* 0x0000001ed7d67211 */ /* 0x080fe400008f14d6 */
[----:B------:R-:W-:-:S02]  /*7530*/  LEA.HI.X R216, R216, R30, R5, 0x2, P2 ;  /* 0x0000001ed8d87211 */ /* 0x000fc400010f1405 */
[-C--:B------:R-:W-:Y:S02]  /*7540*/  LEA.HI.X R218, R217, R30.reuse, R218, 0x2, P3 ;  /* 0x0000001ed9da7211 */ /* 0x080fe400018f14da */
[----:B------:R-:W-:Y:S02]  /*7550*/  LEA.HI.X R62, R219, R30, R62, 0x2, P4 ;  /* 0x0000001edb3e7211 */ /* 0x000fe400020f143e */
[----:B------:R-:W-:Y:S02]  /*7560*/  SHF.R.S32.HI R5, RZ, 0x1f, R220 ;  /* 0x0000001fff057819 */ /* 0x000fe400000114dc */
[----:B------:R-:W-:Y:S02]  /*7570*/  SHF.R.S32.HI R58, RZ, 0x1f, R227 ;  /* 0x0000001fff3a7819 */ /* 0x000fe400000114e3 */
[-C--:B------:R-:W-:Y:S02]  /*7580*/  LEA R67, P1, R220, R26.reuse, 0x2 ;  /* 0x0000001adc437211 */ /* 0x080fe400078210ff */
[----:B------:R-:W-:-:S02]  /*7590*/  LEA R225, P2, R221, R26, 0x2 ;  /* 0x0000001adde17211 */ /* 0x000fc400078410ff */
[-C--:B------:R-:W-:Y:S02]  /*75a0*/  LEA R63, P3, R223, R26.reuse, 0x2 ;  /* 0x0000001adf3f7211 */ /* 0x080fe400078610ff */
[----:B------:R-:W-:Y:S02]  /*75b0*/  LEA R61, P4, R227, R26, 0x2 ;  /* 0x0000001ae33d7211 */ /* 0x000fe400078810ff */
[-C--:B------:R-:W-:Y:S02]  /*75c0*/  LEA.HI.X R222, R220, R30.reuse, R5, 0x2, P1 ;  /* 0x0000001edcde7211 */ /* 0x080fe400008f1405 */
[-C--:B------:R-:W-:Y:S02]  /*75d0*/  LEA.HI.X R224, R221, R30.reuse, R224, 0x2, P2 ;  /* 0x0000001edde07211 */ /* 0x080fe400010f14e0 */
[-C--:B------:R-:W-:Y:S02]  /*75e0*/  LEA.HI.X R226, R223, R30.reuse, R226, 0x2, P3 ;  /* 0x0000001edfe27211 */ /* 0x080fe400018f14e2 */
[----:B------:R-:W-:-:S02]  /*75f0*/  LEA.HI.X R58, R227, R30, R58, 0x2, P4 ;  /* 0x0000001ee33a7211 */ /* 0x000fc400020f143a */
[----:B------:R-:W-:Y:S02]  /*7600*/  SHF.R.S32.HI R7, RZ, 0x1f, R228 ;  /* 0x0000001fff077819 */ /* 0x000fe400000114e4 */
[----:B------:R-:W-:Y:S02]  /*7610*/  SHF.R.S32.HI R55, RZ, 0x1f, R229 ;  /* 0x0000001fff377819 */ /* 0x000fe400000114e5 */
        /* <DEDUP_REMOVED lines=18> */
[----:B------:R-:W-:Y:S02]  /*7740*/  SHF.L.U64.HI R24, R251, 0x2, R24 ;  /* 0x00000002fb187819 */ /* 0x000fe40000010218 */
[-C--:B------:R-:W-:Y:S02]  /*7750*/  LEA.HI.X R50, R235, R30.reuse, R50, 0x2, P1 ;  /* 0x0000001eeb327211 */ /* 0x080fe400008f1432 */
[-C--:B------:R-:W-:Y:S02]  /*7760*/  LEA.HI.X R48, R236, R30.reuse, R5, 0x2, P2 ;  /* 0x0000001eec307211 */ /* 0x080fe400010f1405 */
[----:B------:R-:W-:-:S02]  /*7770*/  LEA.HI.X R46, R237, R30, R46, 0x2, P3 ;  /* 0x0000001eed2e7211 */ /* 0x000fc400018f142e */
[----:B------:R-:W-:Y:S02]  /*7780*/  LEA.HI.X R45, R238, R30, R45, 0x2, P4 ;  /* 0x0000001eee2d7211 */ /* 0x000fe400020f142d */
[----:B------:R-:W-:Y:S02]  /*7790*/  SHF.R.S32.HI R43, RZ, 0x1f, R239 ;  /* 0x0000001fff2b7819 */ /* 0x000fe400000114ef */
[----:B------:R-:W-:Y:S02]  /*77a0*/  SHF.R.S32.HI R41, RZ, 0x1f, R240 ;  /* 0x0000001fff297819 */ /* 0x000fe400000114f0 */
[----:B------:R-:W-:Y:S02]  /*77b0*/  SHF.R.S32.HI R38, RZ, 0x1f, R241 ;  /* 0x0000001fff267819 */ /* 0x000fe400000114f1 */
[----:B------:R-:W-:Y:S02]  /*77c0*/  SHF.R.S32.HI R5, RZ, 0x1f, R242 ;  /* 0x0000001fff057819 */ /* 0x000fe400000114f2 */
[----:B------:R-:W-:-:S02]  /*77d0*/  LEA R54, P1, R239, R26, 0x2 ;  /* 0x0000001aef367211 */ /* 0x000fc400078210ff */
[-C--:B------:R-:W-:Y:S02]  /*77e0*/  LEA R51, P2, R240, R26.reuse, 0x2 ;  /* 0x0000001af0337211 */ /* 0x080fe400078410ff */
        /* <DEDUP_REMOVED lines=13> */
[----:B------:R-:W-:Y:S02]  /*78c0*/  SHF.R.S32.HI R31, RZ, 0x1f, R246 ;  /* 0x0000001fff1f7819 */ /* 0x000fe400000114f6 */
[----:B------:R-:W-:Y:S02]  /*78d0*/  LEA R35, P4, R246, R26, 0x2 ;  /* 0x0000001af6237211 */ /* 0x000fe400078810ff */
[----:B------:R-:W-:Y:S02]  /*78e0*/  SHF.L.U64.HI R4, R4, 0x2, R29 ;  /* 0x0000000204047819 */ /* 0x000fe4000001021d */
[----:B------:R-:W-:-:S02]  /*78f0*/  LEA.HI.X R36, R243, R30, R36, 0x2, P1 ;  /* 0x0000001ef3247211 */ /* 0x000fc400008f1424 */
[-C--:B------:R-:W-:Y:S02]  /*7900*/  LEA.HI.X R34, R244, R30.reuse, R5, 0x2, P2 ;  /* 0x0000001ef4227211 */ /* 0x080fe400010f1405 */
[-C--:B------:R-:W-:Y:S02]  /*7910*/  LEA.HI.X R32, R245, R30.reuse, R32, 0x2, P3 ;  /* 0x0000001ef5207211 */ /* 0x080fe400018f1420 */
[----:B------:R-:W-:Y:S02]  /*7920*/  LEA.HI.X R31, R246, R30, R31, 0x2, P4 ;  /* 0x0000001ef61f7211 */ /* 0x000fe400020f141f */
[----:B------:R-:W-:Y:S02]  /*7930*/  SHF.R.S32.HI R27, RZ, 0x1f, R247 ;  /* 0x0000001fff1b7819 */ /* 0x000fe400000114f7 */
[----:B------:R-:W-:Y:S02]  /*7940*/  SHF.R.S32.HI R7, RZ, 0x1f, R248 ;  /* 0x0000001fff077819 */ /* 0x000fe400000114f8 */
[----:B------:R-:W-:-:S02]  /*7950*/  SHF.R.S32.HI R29, RZ, 0x1f, R249 ;  /* 0x0000001fff1d7819 */ /* 0x000fc400000114f9 */
[-C--:B------:R-:W-:Y:S02]  /*7960*/  LEA R40, P1, R247, R26.reuse, 0x2 ;  /* 0x0000001af7287211 */ /* 0x080fe400078210ff */
[-C--:B------:R-:W-:Y:S02]  /*7970*/  LEA R37, P2, R248, R26.reuse, 0x2 ;  /* 0x0000001af8257211 */ /* 0x080fe400078410ff */
[-C--:B------:R-:W-:Y:S02]  /*7980*/  LEA R33, P3, R249, R26.reuse, 0x2 ;  /* 0x0000001af9217211 */ /* 0x080fe400078610ff */
[----:B------:R-:W-:Y:S02]  /*7990*/  SHF.R.S32.HI R5, RZ, 0x1f, R250 ;  /* 0x0000001fff057819 */ /* 0x000fe400000114fa */
[----:B------:R-:W-:Y:S02]  /*79a0*/  LEA R26, P4, R250, R26, 0x2 ;  /* 0x0000001afa1a7211 */ /* 0x000fe400078810ff */
[----:B------:R-:W-:-:S02]  /*79b0*/  LOP3.LUT R191, R183, 0x1c, RZ, 0xfc, !PT ;  /* 0x0000001cb7bf7812 */ /* 0x000fc400078efcff */
[----:B------:R-:W-:Y:S02]  /*79c0*/  LOP3.LUT R188, R183, 0x1a, RZ, 0xfc, !PT ;  /* 0x0000001ab7bc7812 */ /* 0x000fe400078efcff */
[-C--:B------:R-:W-:Y:S02]  /*79d0*/  LEA.HI.X R27, R247, R30.reuse, R27, 0x2, P1 ;  /* 0x0000001ef71b7211 */ /* 0x080fe400008f141b */
[-C--:B------:R-:W-:Y:S02]  /*79e0*/  LEA.HI.X R28, R248, R30.reuse, R7, 0x2, P2 ;  /* 0x0000001ef81c7211 */ /* 0x080fe400010f1407 */
[-C--:B------:R-:W-:Y:S02]  /*79f0*/  LEA.HI.X R29, R249, R30.reuse, R29, 0x2, P3 ;  /* 0x0000001ef91d7211 */ /* 0x080fe400018f141d */
[----:B------:R-:W-:Y:S01]  /*7a00*/  LEA.HI.X R30, R250, R30, R5, 0x2, P4 ;  /* 0x0000001efa1e7211 */ /* 0x000fe200020f1405 */
[----:B------:R-:W-:Y:S01]  /*7a10*/  IMAD R5, R191, R184, RZ ;  /* 0x000000b8bf057224 */ /* 0x000fe200078e02ff */
[C---:B------:R-:W-:Y:S01]  /*7a20*/  LOP3.LUT R189, R183.reuse, 0x18, RZ, 0xfc, !PT ;  /* 0x00000018b7bd7812 */ /* 0x040fe200078efcff */
[----:B------:R1:W-:Y:S01]  /*7a30*/  STL [R1+0xa8], R2 ;  /* 0x0000a80201007387 */ /* 0x0003e20000100800 */
[----:B------:R-:W-:-:S03]  /*7a40*/  LOP3.LUT R183, R183, 0x16, RZ, 0xfc, !PT ;  /* 0x00000016b7b77812 */ /* 0x000fc600078efcff */
[----:B------:R3:W-:Y:S01]  /*7a50*/  STL [R1+0xa4], R0 ;  /* 0x0000a40001007387 */ /* 0x0007e20000100800 */
[----:B-1----:R-:W-:-:S03]  /*7a60*/  IMAD R2, R188, R184, RZ ;  /* 0x000000b8bc027224 */ /* 0x002fc600078e02ff */
[----:B------:R1:W-:Y:S01]  /*7a70*/  STL [R1+0xcc], R5 ;  /* 0x0000cc0501007387 */ /* 0x0003e20000100800 */
[----:B---3--:R-:W-:-:S03]  /*7a80*/  IMAD R0, R189, R184, RZ ;  /* 0x000000b8bd007224 */ /* 0x008fc600078e02ff */
[----:B------:R3:W-:Y:S01]  /*7a90*/  STL [R1+0xc8], R2 ;  /* 0x0000c80201007387 */ /* 0x0007e20000100800 */
[----:B-1----:R-:W-:-:S03]  /*7aa0*/  IMAD R5, R183, R184, RZ ;  /* 0x000000b8b7057224 */ /* 0x002fc600078e02ff */
[----:B---3--:R-:W3:Y:S04]  /*7ab0*/  LDL R2, [R1+0x64] ;  /* 0x0000640001027983 */ /* 0x008ee80000100800 */
[----:B------:R1:W-:Y:S04]  /*7ac0*/  STL [R1+0xc4], R0 ;  /* 0x0000c40001007387 */ /* 0x0003e80000100800 */
[----:B-1----:R-:W4:Y:S04]  /*7ad0*/  LDL R0, [R1+0x58] ;  /* 0x0000580001007983 */ /* 0x002f280000100800 */
[----:B------:R1:W-:Y:S04]  /*7ae0*/  STL [R1+0xc0], R5 ;  /* 0x0000c00501007387 */ /* 0x0003e80000100800 */
[----:B------:R-:W4:Y:S04]  /*7af0*/  LDL R190, [R1+0x5c] ;  /* 0x00005c0001be7983 */ /* 0x000f280000100800 */
[----:B------:R-:W4:Y:S04]  /*7b00*/  LDL R191, [R1+0x60] ;  /* 0x0000600001bf7983 */ /* 0x000f280000100800 */
[----:B------:R-:W4:Y:S01]  /*7b10*/  LDL R189, [R1+0x68] ;  /* 0x0000680001bd7983 */ /* 0x000f220000100800 */
[----:B------:R-:W-:-:S02]  /*7b20*/  IADD3 R187, P5, R187, UR10, RZ ;  /* 0x0000000abbbb7c10 */ /* 0x000fc4000ffbe0ff */
[----:B------:R-:W-:Y:S02]  /*7b30*/  IADD3 R7, P4, R85, UR10, RZ ;  /* 0x0000000a55077c10 */ /* 0x000fe4000ff9e0ff */
[----:B-1----:R-:W-:Y:S02]  /*7b40*/  IADD3 R5, P6, R89, UR10, RZ ;  /* 0x0000000a59057c10 */ /* 0x002fe4000ffde0ff */
[----:B------:R-:W-:Y:S02]  /*7b50*/  IADD3.X R12, R86, UR11, RZ, P5, !PT ;  /* 0x0000000b560c7c10 */ /* 0x000fe4000affe4ff */
[----:B------:R-:W-:Y:S02]  /*7b60*/  IADD3 R8, P5, R8, UR10, RZ ;  /* 0x0000000a08087c10 */ /* 0x000fe4000ffbe0ff */
[----:B------:R-:W-:Y:S02]  /*7b70*/  IADD3.X R18, R81, UR11, RZ, P4, !PT ;  /* 0x0000000b51127c10 */ /* 0x000fe4000a7fe4ff */
[----:B------:R-:W-:-:S02]  /*7b80*/  IADD3 R6, P3, R88, UR10, RZ ;  /* 0x0000000a58067c10 */ /* 0x000fc4000ff7e0ff */
[----:B------:R-:W-:Y:S02]  /*7b90*/  IADD3.X R14, R84, UR11, RZ, P6, !PT ;  /* 0x0000000b540e7c10 */ /* 0x000fe4000b7fe4ff */
[----:B------:R-:W-:Y:S02]  /*7ba0*/  IADD3 R11, P4, R78, UR10, RZ ;  /* 0x0000000a4e0b7c10 */ /* 0x000fe4000ff9e0ff */
[----:B------:R-:W-:Y:S02]  /*7bb0*/  IADD3 R10, P6, R87, UR10, RZ ;  /* 0x0000000a570a7c10 */ /* 0x000fe4000ffde0ff */
[----:B------:R-:W-:Y:S02]  /*7bc0*/  IADD3.X R20, R79, UR11, RZ, P5, !PT ;  /* 0x0000000b4f147c10 */ /* 0x000fe4000affe4ff */
[----:B------:R-:W-:Y:S02]  /*7bd0*/  IADD3.X R16, R16, UR11, RZ, P3, !PT ;  /* 0x0000000b10107c10 */ /* 0x000fe40009ffe4ff */
[----:B------:R-:W-:-:S02]  /*7be0*/  IADD3 R13, P5, R83, UR10, RZ ;  /* 0x0000000a530d7c10 */ /* 0x000fc4000ffbe0ff */
[----:B------:R-:W-:Y:S02]  /*7bf0*/  IADD3.X R154, R154, UR11, RZ, P4, !PT ;  /* 0x0000000b9a9a7c10 */ /* 0x000fe4000a7fe4ff */
[----:B------:R-:W-:Y:S02]  /*7c00*/  IADD3 R9, P3, R82, UR10, RZ ;  /* 0x0000000a52097c10 */ /* 0x000fe4000ff7e0ff */
[----:B------:R-:W-:Y:S02]  /*7c10*/  IADD3.X R22, R77, UR11, RZ, P6, !PT ;  /* 0x0000000b4d167c10 */ /* 0x000fe4000b7fe4ff */
[----:B------:R-:W-:Y:S02]  /*7c20*/  IADD3 R19, P4, R74, UR10, RZ ;  /* 0x0000000a4a137c10 */ /* 0x000fe4000ff9e0ff */
[----:B------:R-:W-:Y:S02]  /*7c30*/  IADD3 R15, P6, R80, UR10, RZ ;  /* 0x0000000a500f7c10 */ /* 0x000fe4000ffde0ff */
[----:B------:R-:W-:-:S02]  /*7c40*/  IADD3.X R156, R156, UR11, RZ, P5, !PT ;  /* 0x0000000b9c9c7c10 */ /* 0x000fc4000affe4ff */
[----:B------:R-:W-:Y:S02]  /*7c50*/  IADD3.X R152, R152, UR11, RZ, P3, !PT ;  /* 0x0000000b98987c10 */ /* 0x000fe40009ffe4ff */
[----:B------:R-:W-:Y:S02]  /*7c60*/  IADD3 R21, P5, R76, UR10, RZ ;  /* 0x0000000a4c157c10 */ /* 0x000fe4000ffbe0ff */
[----:B------:R-:W-:Y:S02]  /*7c70*/  IADD3.X R162, R162, UR11, RZ, P4, !PT ;  /* 0x0000000ba2a27c10 */ /* 0x000fe4000a7fe4ff */
[----:B------:R-:W-:Y:S02]  /*7c80*/  IADD3 R17, P3, R75, UR10, RZ ;  /* 0x0000000a4b117c10 */ /* 0x000fe4000ff7e0ff */
[----:B------:R-:W-:Y:S02]  /*7c90*/  IADD3.X R158, R158, UR11, RZ, P6, !PT ;  /* 0x0000000b9e9e7c10 */ /* 0x000fe4000b7fe4ff */
[----:B------:R-:W-:-:S02]  /*7ca0*/  IADD3 R155, P4, R155, UR10, RZ ;  /* 0x0000000a9b9b7c10 */ /* 0x000fc4000ff9e0ff */
[----:B------:R-:W-:Y:S02]  /*7cb0*/  IADD3 R23, P6, R23, UR10, RZ ;  /* 0x0000000a17177c10 */ /* 0x000fe4000ffde0ff */
[----:B------:R-:W-:Y:S02]  /*7cc0*/  IADD3.X R164, R164, UR11, RZ, P5, !PT ;  /* 0x0000000ba4a47c10 */ /* 0x000fe4000affe4ff */
        /* <DEDUP_REMOVED lines=70> */
[----:B------:R-:W-:Y:S01]  /*8130*/  IADD3 R241, P6, R57, UR10, RZ ;  /* 0x0000000a39f17c10 */ /* 0x000fe2000ffde0ff */
[----:B------:R-:W-:Y:S01]  /*8140*/  IMAD.SHL.U32 R3, R184, 0x20, RZ ;  /* 0x00000020b8037824 */ /* 0x000fe200078e00ff */
        /* <DEDUP_REMOVED lines=8> */
[----:B------:R-:W-:Y:S01]  /*81d0*/  IADD3.X R246, R43, UR11, RZ, P5, !PT ;  /* 0x0000000b2bf67c10 */ /* 0x000fe2000affe4ff */
[----:B------:R1:W-:Y:S01]  /*81e0*/  STL [R1], R184 ;  /* 0x000000b801007387 */ /* 0x0003e20000100800 */
[----:B------:R-:W-:Y:S02]  /*81f0*/  IADD3.X R242, R46, UR11, RZ, P3, !PT ;  /* 0x0000000b2ef27c10 */ /* 0x000fe40009ffe4ff */
[----:B------:R-:W-:-:S02]  /*8200*/  IADD3 R183, P5, R47, UR10, RZ ;  /* 0x0000000a2fb77c10 */ /* 0x000fc4000ffbe0ff */
[----:B------:R-:W-:Y:S02]  /*8210*/  IADD3 R251, P3, R251, UR10, RZ ;  /* 0x0000000afbfb7c10 */ /* 0x000fe4000ff7e0ff */
[----:B------:R-:W-:Y:S02]  /*8220*/  IADD3.X R248, R41, UR11, RZ, P6, !PT ;  /* 0x0000000b29f87c10 */ /* 0x000fe4000b7fe4ff */
[----:B-1----:R-:W-:Y:S01]  /*8230*/  IADD3 R184, P6, R44, UR10, RZ ;  /* 0x0000000a2cb87c10 */ /* 0x002fe2000ffde0ff */
[----:B------:R1:W-:Y:S01]  /*8240*/  STL [R1+0x8], R183 ;  /* 0x000008b701007387 */ /* 0x0003e20000100800 */
[----:B------:R-:W-:Y:S02]  /*8250*/  IADD3.X R250, R38, UR11, RZ, P3, !PT ;  /* 0x0000000b26fa7c10 */ /* 0x000fe40009ffe4ff */
[----:B------:R-:W-:Y:S01]  /*8260*/  IADD3.X R252, R252, UR11, RZ, P4, !PT ;  /* 0x0000000bfcfc7c10 */ /* 0x000fe2000a7fe4ff */
[----:B------:R2:W-:Y:S01]  /*8270*/  STL [R1+0x10], R184 ;  /* 0x000010b801007387 */ /* 0x0005e20000100800 */
[----:B------:R-:W-:-:S02]  /*8280*/  IADD3 R186, P4, R35, UR10, RZ ;  /* 0x0000000a23ba7c10 */ /* 0x000fc4000ff9e0ff */
[----:B-1----:R-:W-:Y:S02]  /*8290*/  IADD3 R183, P3, R39, UR10, RZ ;  /* 0x0000000a27b77c10 */ /* 0x002fe4000ff7e0ff */
[----:B--2---:R-:W-:-:S03]  /*82a0*/  IADD3.X R184, R36, UR11, RZ, P5, !PT ;  /* 0x0000000b24b87c10 */ /* 0x004fc6000affe4ff */
[----:B------:R1:W-:Y:S04]  /*82b0*/  STL [R1+0x18], R183 ;  /* 0x000018b701007387 */ /* 0x0003e80000100800 */
[----:B------:R2:W-:Y:S04]  /*82c0*/  STL [R1+0x20], R186 ;  /* 0x000020ba01007387 */ /* 0x0005e80000100800 */
[----:B------:R2:W-:Y:S01]  /*82d0*/  STL [R1+0x4], R184 ;  /* 0x000004b801007387 */ /* 0x0005e20000100800 */
[----:B-1----:R-:W-:Y:S02]  /*82e0*/  IADD3 R183, P5, R40, UR10, RZ ;  /* 0x0000000a28b77c10 */ /* 0x002fe4000ffbe0ff */
[----:B--2---:R-:W-:-:S03]  /*82f0*/  IADD3.X R186, R34, UR11, RZ, P6, !PT ;  /* 0x0000000b22ba7c10 */ /* 0x004fc6000b7fe4ff */
[----:B------:R1:W-:Y:S01]  /*8300*/  STL [R1+0x28], R183 ;  /* 0x000028b701007387 */ /* 0x0003e20000100800 */
[----:B------:R-:W-:-:S03]  /*8310*/  IADD3 R184, P6, R37, UR10, RZ ;  /* 0x0000000a25b87c10 */ /* 0x000fc6000ffde0ff */
[----:B------:R2:W-:Y:S04]  /*8320*/  STL [R1+0xc], R186 ;  /* 0x00000cba01007387 */ /* 0x0005e80000100800 */
[----:B------:R3:W-:Y:S01]  /*8330*/  STL [R1+0x30], R184 ;  /* 0x000030b801007387 */ /* 0x0007e20000100800 */
[----:B-1----:R-:W-:Y:S02]  /*8340*/  IADD3.X R183, R32, UR11, RZ, P3, !PT ;  /* 0x0000000b20b77c10 */ /* 0x002fe40009ffe4ff */
[----:B--2---:R-:W-:-:S03]  /*8350*/  IADD3 R186, P3, R33, UR10, RZ ;  /* 0x0000000a21ba7c10 */ /* 0x004fc6000ff7e0ff */
[----:B------:R1:W-:Y:S01]  /*8360*/  STL [R1+0x14], R183 ;  /* 0x000014b701007387 */ /* 0x0003e20000100800 */
[----:B---3--:R-:W-:-:S03]  /*8370*/  IADD3.X R184, R31, UR11, RZ, P4, !PT ;  /* 0x0000000b1fb87c10 */ /* 0x008fc6000a7fe4ff */
[----:B------:R-:W-:Y:S01]  /*8380*/  STL [R1+0x38], R186 ;  /* 0x000038ba01007387 */ /* 0x000fe20000100800 */
[----:B------:R-:W-:-:S03]  /*8390*/  LEA R182, P2, R3, R182, 0x3 ;  /* 0x000000b603b67211 */ /* 0x000fc600078418ff */
[----:B------:R2:W-:Y:S01]  /*83a0*/  STL [R1+0x1c], R184 ;  /* 0x00001cb801007387 */ /* 0x0005e20000100800 */
[----:B-1----:R-:W-:Y:S02]  /*83b0*/  IADD3 R183, P4, R26, UR10, RZ ;  /* 0x0000000a1ab77c10 */ /* 0x002fe4000ff9e0ff */
[----:B------:R-:W-:-:S03]  /*83c0*/  SHF.R.S32.HI R131, RZ, 0x1f, R3 ;  /* 0x0000001fff837819 */ /* 0x000fc60000011403 */
[----:B------:R1:W-:Y:S01]  /*83d0*/  STL [R1+0x40], R183 ;  /* 0x000040b701007387 */ /* 0x0003e20000100800 */
[----:B--2---:R-:W-:Y:S02]  /*83e0*/  IADD3.X R184, R27, UR11, RZ, P5, !PT ;  /* 0x0000000b1bb87c10 */ /* 0x004fe4000affe4ff */
[----:B------:R-:W-:Y:S02]  /*83f0*/  IADD3.X R186, R29, UR11, RZ, P3, !PT ;  /* 0x0000000b1dba7c10 */ /* 0x000fe40009ffe4ff */
[----:B------:R-:W-:Y:S01]  /*8400*/  SHF.R.S32.HI R132, RZ, 0x1f, R2 ;  /* 0x0000001fff847819 */ /* 0x000fe20000011402 */
[----:B------:R2:W-:Y:S01]  /*8410*/  STL [R1+0x24], R184 ;  /* 0x000024b801007387 */ /* 0x0005e20000100800 */
[----:B-1----:R-:W-:Y:S02]  /*8420*/  IADD3.X R183, R28, UR11, RZ, P6, !PT ;  /* 0x0000000b1cb77c10 */ /* 0x002fe4000b7fe4ff */
[----:B------:R-:W-:Y:S02]  /*8430*/  LEA.HI.X R24, R3, R24, R131, 0x3, P2 ;  /* 0x0000001803187211 */ /* 0x000fe400010f1c83 */
[----:B----4-:R-:W-:-:S02]  /*8440*/  SHF.R.S32.HI R133, RZ, 0x1f, R0 ;  /* 0x0000001fff857819 */ /* 0x010fc40000011400 */
[----:B------:R-:W-:Y:S02]  /*8450*/  SHF.L.U64.HI R3, R3, 0x2, R131 ;  /* 0x0000000203037819 */ /* 0x000fe40000010283 */
[----:B--2---:R-:W-:Y:S01]  /*8460*/  IADD3.X R184, R30, UR11, RZ, P4, !PT ;  /* 0x0000000b1eb87c10 */ /* 0x004fe2000a7fe4ff */
[----:B------:R-:W-:Y:S01]  /*8470*/  STL [R1+0x2c], R183 ;  /* 0x00002cb701007387 */ /* 0x000fe20000100800 */
[----:B------:R-:W-:Y:S02]  /*8480*/  SHF.R.S32.HI R134, RZ, 0x1f, R190 ;  /* 0x0000001fff867819 */ /* 0x000fe400000114be */
[----:B------:R-:W-:Y:S01]  /*8490*/  SHF.L.U64.HI R2, R2, 0x2, R132 ;  /* 0x0000000202027819 */ /* 0x000fe20000010284 */
[----:B------:R-:W-:Y:S01]  /*84a0*/  STL [R1+0x34], R186 ;  /* 0x000034ba01007387 */ /* 0x000fe20000100800 */
[----:B------:R-:W-:-:S03]  /*84b0*/  SHF.L.U64.HI R0, R0, 0x2, R133 ;  /* 0x0000000200007819 */ /* 0x000fc60000010285 */
[----:B------:R-:W-:Y:S01]  /*84c0*/  STL [R1+0x3c], R184 ;  /* 0x00003cb801007387 */ /* 0x000fe20000100800 */
[----:B------:R-:W-:-:S03]  /*84d0*/  SHF.L.U64.HI R190, R190, 0x2, R134 ;  /* 0x00000002bebe7819 */ /* 0x000fc60000010286 */
[----:B------:R1:W-:Y:S01]  /*84e0*/  STL [R1+0x84], R3 ;  /* 0x0000840301007387 */ /* 0x0003e20000100800 */
[----:B------:R-:W-:Y:S02]  /*84f0*/  SHF.R.S32.HI R135, RZ, 0x1f, R191 ;  /* 0x0000001fff877819 */ /* 0x000fe400000114bf */
[----:B------:R-:W-:Y:S02]  /*8500*/  SHF.R.S32.HI R136, RZ, 0x1f, R189 ;  /* 0x0000001fff887819 */ /* 0x000fe400000114bd */
[----:B------:R-:W-:Y:S01]  /*8510*/  SHF.L.U64.HI R191, R191, 0x2, R135 ;  /* 0x00000002bfbf7819 */ /* 0x000fe20000010287 */
[----:B-1----:R1:W5:Y:S04]  /*8520*/  LDL.LU R3, [R1+0x108] ;  /* 0x0001080001037983 */ /* 0x0023680000300800 */
[----:B------:R2:W-:Y:S04]  /*8530*/  STL [R1+0x88], R2 ;  /* 0x0000880201007387 */ /* 0x0005e80000100800 */
[----:B--2---:R1:W5:Y:S04]  /*8540*/  LDL.LU R2, [R1+0x104] ;  /* 0x0001040001027983 */ /* 0x0043680000300800 */
[----:B------:R2:W-:Y:S04]  /*8550*/  STL [R1+0x8c], R0 ;  /* 0x00008c0001007387 */ /* 0x0005e80000100800 */
[----:B--2---:R1:W5:Y:S04]  /*8560*/  LDL.LU R0, [R1+0x100] ;  /* 0x0001000001007983 */ /* 0x0043680000300800 */
[----:B------:R2:W-:Y:S04]  /*8570*/  STL [R1+0x90], R190 ;  /* 0x000090be01007387 */ /* 0x0005e80000100800 */
[----:B------:R-:W-:Y:S01]  /*8580*/  STL [R1+0x94], R191 ;  /* 0x000094bf01007387 */ /* 0x000fe20000100800 */
[----:B--2---:R-:W-:-:S02]  /*8590*/  SHF.L.U64.HI R190, R189, 0x2, R136 ;  /* 0x00000002bdbe7819 */ /* 0x004fc40000010288 */
[----:B------:R-:W-:-:S03]  /*85a0*/  SHF.R.S32.HI R189, RZ, 0x5, R130 ;  /* 0x00000005ffbd7819 */ /* 0x000fc60000011482 */
[----:B------:R-:W-:Y:S04]  /*85b0*/  STL [R1+0x9c], R190 ;  /* 0x00009cbe01007387 */ /* 0x000fe80000100800 */
[----:B------:R2:W-:Y:S02]  /*85c0*/  STL [R1+0x54], R189 ;  /* 0x000054bd01007387 */ /* 0x0005e40000100800 */
[----:B--2---:R-:W-:-:S05]  /*85d0*/  VIADD R189, R189, 0xfffffffe ;  /* 0xfffffffebdbd7836 */ /* 0x004fca0000000000 */
[----:B------:R1:W-:Y:S01]  /*85e0*/  STL [R1+0xdc], R189 ;  /* 0x0000dcbd01007387 */ /* 0x0003e20000100800 */
[----:B------:R-:W-:Y:S01]  /*85f0*/  IADD3 R182, P1, R182, UR8, RZ ;  /* 0x00000008b6b67c10 */ /* 0x000fe2000ff3e0ff */
[----:B------:R-:W-:Y:S01]  /*8600*/  IMAD.MOV.U32 R188, RZ, RZ, 0x1 ;  /* 0x00000001ffbc7424 */ /* 0x000fe200078e00ff */
[C---:B------:R-:W-:Y:S01]  /*8610*/  SHF.L.U64.HI R184, R185.reuse, 0x2, R25 ;  /* 0x00000002b9b87819 */ /* 0x040fe20000010219 */
[----:B------:R-:W-:Y:S01]  /*8620*/  IMAD.SHL.U32 R185, R185, 0x4, RZ ;  /* 0x00000004b9b97824 */ /* 0x000fe200078e00ff */
[----:B------:R-:W-:Y:S01]  /*8630*/  IADD3.X R183, R24, UR9, RZ, P1, !PT ;  /* 0x0000000918b77c10 */ /* 0x000fe20008ffe4ff */
[----:B------:R-:W-:Y:S01]  /*8640*/  IMAD.MOV.U32 R186, RZ, RZ, -0x1 ;  /* 0xffffffffffba7424 */ /* 0x000fe200078e00ff */
        /* <DEDUP_REMOVED lines=63> */
[----:B------:R-:W-:Y:S01]  /*8a40*/  CS2R R150, SRZ ;  /* 0x0000000000967805 */ /* 0x000fe2000001ff00 */
[----:B------:R-:W-:Y:S01]  /*8a50*/  UIADD3 UR5, UR5, -0x40, URZ ;  /* 0xffffffc005057890 */ /* 0x000fe2000fffe03f */
[----:B-1----:R-:W-:-:S11]  /*8a60*/  UMOV UR4, URZ ;  /* 0x0000003f00047c82 */ /* 0x002fd60008000000 */
.L_x_1:
[----:B------:R-:W2:Y:S01]  /*8a70*/  LDL R191, [R1+0x6c] ;  /* 0x00006c0001bf7983 */ /* 0x000ea20000100800 */
[----:B-----5:R-:W-:Y:S01]  /*8a80*/  VIADD R186, R186, 0x1 ;  /* 0x00000001baba7836 */ /* 0x020fe20000000000 */
[----:B------:R-:W-:-:S04]  /*8a90*/  DEPBAR.LE SB0, 0x2 ;  /* 0x000080800000791a */ /* 0x000fc80000000000 */
[----:B------:R-:W-:Y:S01]  /*8aa0*/  BAR.SYNC.DEFER_BLOCKING 0x0 ;  /* 0x0000000000007b1d */ /* 0x000fe20000010000 */
[----:B------:R-:W-:-:S04]  /*8ab0*/  ISETP.GT.AND P1, PT, R186, 0x2, PT ;  /* 0x00000002ba00780c */ /* 0x000fc80003f24270 */
[----:B------:R-:W-:Y:S01]  /*8ac0*/  SEL R186, R186, RZ, !P1 ;  /* 0x000000ffbaba7207 */ /* 0x000fe20004800000 */
[----:B------:R-:W-:Y:S01]  /*8ad0*/  UMOV UR11, 0x40000040 ;  /* 0x40000040000b7882 */ /* 0x000fe20000000000 */
[----:B------:R-:W-:Y:S01]  /*8ae0*/  UMOV UR9, 0x40000040 ;  /* 0x4000004000097882 */ /* 0x000fe20000000000 */
[----:B------:R-:W-:Y:S04]  /*8af0*/  STL [R1+0x138], R184 ;  /* 0x000138b801007387 */ /* 0x000fe80000100800 */
[----:B-----5:R1:W-:Y:S04]  /*8b00*/  STL [R1+0x100], R3 ;  /* 0x0001000301007387 */ /* 0x0203e80000100800 */
[----:B------:R3:W-:Y:S04]  /*8b10*/  STL [R1+0x104], R186 ;  /* 0x000104ba01007387 */ /* 0x0007e80000100800 */
[----:B-1----:R-:W4:Y:S01]  /*8b20*/  LDL R3, [R1+0x68] ;  /* 0x0000680001037983 */ /* 0x002f220000100800 */
[----:B------:R-:W-:Y:S01]  /*8b30*/  WARPGROUP.ARRIVE ;  /* 0x00000000000079c5 */ /* 0x000fe20000000000 */
[----:B--2---:R-:W-:-:S02]  /*8b40*/  IMAD R189, R186, 0x2000, R191 ;  /* 0x00002000babd7824 */ /* 0x004fc400078e02bf */
[----:B------:R-:W-:Y:S02]  /*8b50*/  IMAD R190, R186, 0x8000, R191 ;  /* 0x00008000babe7824 */ /* 0x000fe400078e02bf */
[----:B------:R-:W-:Y:S01]  /*8b60*/  VIADD R189, R189, 0x18000 ;  /* 0x00018000bdbd7836 */ /* 0x000fe20000000000 */
[----:B---3--:R-:W2:Y:S02]  /*8b70*/  LDL R186, [R1+0x9c] ;  /* 0x00009c0001ba7983 */ /* 0x008ea40000100800 */
[----:B------:R-:W-:Y:S02]  /*8b80*/  SHF.R.U32.HI R190, RZ, 0x4, R190 ;  /* 0x00000004ffbe7819 */ /* 0x000fe400000116be */
[----:B------:R-:W-:Y:S02]  /*8b90*/  SHF.R.U32.HI R189, RZ, 0x4, R189 ;  /* 0x00000004ffbd7819 */ /* 0x000fe400000116bd */
[----:B------:R-:W-:Y:S02]  /*8ba0*/  SGXT.U32 R190, R190, 0xe ;  /* 0x0000000ebebe781a */ /* 0x000fe40000000000 */
[----:B------:R-:W-:-:S02]  /*8bb0*/  SGXT.U32 R189, R189, 0xe ;  /* 0x0000000ebdbd781a */ /* 0x000fc40000000000 */
[C---:B------:R-:W-:Y:S02]  /*8bc0*/  R2UR UR10, R190.reuse ;  /* 0x00000000be0a72ca */ /* 0x040fe400000e0000 */
[C---:B------:R-:W-:Y:S02]  /*8bd0*/  R2UR UR8, R189.reuse ;  /* 0x00000000bd0872ca */ /* 0x040fe400000e0000 */
[----:B------:R-:W-:Y:S02]  /*8be0*/  IADD3 R190, P2, R190, 0x2, RZ ;  /* 0x00000002bebe7810 */ /* 0x000fe40007f5e0ff */
[----:B------:R-:W-:-:S09]  /*8bf0*/  IADD3 R189, P1, R189, 0x2, RZ ;  /* 0x00000002bdbd7810 */ /* 0x000fd20007f3e0ff */
[----:B------:R-:W-:Y:S01]  /*8c00*/  HGMMA.64x256x8.F32.TF32 R24, gdesc[UR8], R24 ;  /* 0x07e00000081879f0 */ /* 0x000fe20008702818 */
[----:B------:R-:W-:Y:S01]  /*8c10*/  R2UR UR10, R190 ;  /* 0x00000000be0a72ca */ /* 0x000fe200000e0000 */
[----:B------:R-:W-:Y:S01]  /*8c20*/  IMAD.MOV.U32 R190, RZ, RZ, RZ ;  /* 0x000000ffffbe7224 */ /* 0x000fe200078e00ff */
[----:B------:R-:W-:Y:S01]  /*8c30*/  R2UR UR8, R189 ;  /* 0x00000000bd0872ca */ /* 0x000fe200000e0000 */
[----:B------:R-:W-:-:S03]  /*8c40*/  IMAD.MOV.U32 R189, RZ, RZ, RZ ;  /* 0x000000ffffbd7224 */ /* 0x000fc600078e00ff */
[----:B------:R-:W-:Y:S02]  /*8c50*/  IADD3.X R190, R190, 0x40000040, RZ, P1, !PT ;  /* 0x40000040bebe7810 */ /* 0x000fe40000ffe4ff */
[----:B------:R-:W-:Y:S02]  /*8c60*/  IADD3.X R189, R189, 0x40000040, RZ, P2, !PT ;  /* 0x40000040bdbd7810 */ /* 0x000fe400017fe4ff */
[----:B------:R-:W-:Y:S02]  /*8c70*/  R2UR UR9, R190 ;  /* 0x00000000be0972ca */ /* 0x000fe400000e0000 */
[----:B------:R-:W-:Y:S02]  /*8c80*/  R2UR UR11, R189 ;  /* 0x00000000bd0b72ca */ /* 0x000fe400000e0000 */
[----:B------:R-:W3:Y:S01]  /*8c90*/  LDL R189, [R1+0xdc] ;  /* 0x0000dc0001bd7983 */ /* 0x000ee20000100800 */
[----:B------:R-:W1:Y:S08]  /*8ca0*/  S2R R190, SR_TID.X ;  /* 0x0000000000be7919 */ /* 0x000e700000002100 */
[----:B------:R-:W-:-:S02]  /*8cb0*/  UIADD3.64 UR12, UR8, 0x2, URZ ;  /* 0x00000002080c7897 */ /* 0x000fc4000fffe03f */
[----:B------:R-:W-:Y:S01]  /*8cc0*/  UIADD3.64 UR14, UR10, 0x2, URZ ;  /* 0x000000020a0e7897 */ /* 0x000fe2000fffe03f */
[----:B-1----:R-:W-:Y:S01]  /*8cd0*/  SHF.R.U32.HI R184, RZ, 0x6, R190 ;  /* 0x00000006ffb87819 */ /* 0x002fe200000116be */
[----:B------:R-:W-:Y:S01]  /*8ce0*/  HGMMA.64x256x8.F32.TF32 R24, gdesc[UR8], R24 ;  /* 0x07e00000081879f0 */ /* 0x000fe20008702818 */
[----:B------:R-:W-:Y:S02]  /*8cf0*/  UIADD3.64 UR10, UR10, 0x4, URZ ;  /* 0x000000040a0a7897 */ /* 0x000fe4000fffe03f */
[----:B------:R-:W-:-:S15]  /*8d00*/  UIADD3.64 UR8, UR8, 0x4, URZ ;  /* 0x0000000408087897 */ /* 0x000fde000fffe03f */
[----:B------:R-:W-:-:S10]  /*8d10*/  NOP ;  /* 0x0000000000007918 */ /* 0x000fd40000000000 */
[----:B------:R-:W-:Y:S01]  /*8d20*/  HGMMA.64x256x8.F32.TF32 R24, gdesc[UR12], R24 ;  /* 0x07e000000c1879f0 */ /* 0x000fe20008702818 */
[----:B------:R-:W-:Y:S02]  /*8d30*/  SGXT.U32 R184, R184, 0x1 ;  /* 0x00000001b8b8781a */ /* 0x000fe40000000000 */
[----:B------:R-:W-:Y:S02]  /*8d40*/  SHF.R.U32.HI R190, RZ, 0x6, R190 ;  /* 0x00000006ffbe7819 */ /* 0x000fe400000116be */
[----:B------:R-:W-:Y:S02]  /*8d50*/  ISETP.GE.AND P2, PT, R184, UR5, PT ;  /* 0x00000005b8007c0c */ /* 0x000fe4000bf46270 */
[----:B---3--:R-:W-:-:S15]  /*8d60*/  ISETP.LE.AND P1, PT, R189, UR4, PT ;  /* 0x00000004bd007c0c */ /* 0x008fde000bf23270 */
[----:B------:R-:W-:-:S06]  /*8d70*/  NOP ;  /* 0x0000000000007918 */ /* 0x000fcc0000000000 */
[----:B------:R-:W-:Y:S01]  /*8d80*/  HGMMA.64x256x8.F32.TF32 R24, gdesc[UR8], R24, gsb0 ;  /* 0x07e00000081879f0 */ /* 0x000fe20008002818 */
[----:B------:R-:W-:Y:S02]  /*8d90*/  SEL R189, RZ, 0x4, P2 ;  /* 0x00000004ffbd7807 */ /* 0x000fe40001000000 */
[----:B------:R-:W-:Y:S02]  /*8da0*/  SGXT.U32 R190, R190, 0x1 ;  /* 0x00000001bebe781a */ /* 0x000fe40000000000 */
[----:B------:R-:W-:Y:S02]  /*8db0*/  SEL R189, R189, RZ, !P1 ;  /* 0x000000ffbdbd7207 */ /* 0x000fe40004800000 */
[----:B------:R-:W-:Y:S02]  /*8dc0*/  LOP3.LUT R190, R190, 0x2, RZ, 0xfc, !PT ;  /* 0x00000002bebe7812 */ /* 0x000fe400078efcff */
[----:B------:R-:W-:Y:S01]  /*8dd0*/  ISETP.NE.U32.AND P3, PT, R189, RZ, PT ;  /* 0x000000ffbd00720c */ /* 0x000fe20003f65070 */
[----:B------:R-:W-:Y:S01]  /*8de0*/  VIADD R189, R188, 0x1 ;  /* 0x00000001bcbd7836 */ /* 0x000fe20000000000 */
[----:B------:R-:W-:-:S04]  /*8df0*/  ISETP.GE.AND P2, PT, R190, UR5, PT ;  /* 0x00000005be007c0c */ /* 0x000fc8000bf46270 */
[----:B------:R-:W-:Y:S02]  /*8e00*/  SEL R190, RZ, 0x4, P2 ;  /* 0x00000004ffbe7807 */ /* 0x000fe40001000000 */
[----:B------:R-:W-:Y:S02]  /*8e10*/  ISETP.GT.AND P2, PT, R189, 0x2, PT ;  /* 0x00000002bd00780c */ /* 0x000fe40003f44270 */
[----:B----4-:R-:W-:Y:S02]  /*8e20*/  LEA R188, P5, R3, R182, 0x2 ;  /* 0x000000b603bc7211 */ /* 0x010fe400078a10ff */
[----:B------:R-:W-:Y:S02]  /*8e30*/  SEL R190, R190, RZ, !P1 ;  /* 0x000000ffbebe7207 */ /* 0x000fe40004800000 */
[----:B------:R-:W-:Y:S02]  /*8e40*/  SEL R3, R189, RZ, !P2 ;  /* 0x000000ffbd037207 */ /* 0x000fe40005000000 */
[----:B------:R-:W-:-:S03]  /*8e50*/  ISETP.NE.U32.AND P4, PT, R190, RZ, PT ;  /* 0x000000ffbe00720c */ /* 0x000fc60003f85070 */
[----:B------:R-:W-:Y:S02]  /*8e60*/  IMAD R190, R3, 0x2000, R191 ;  /* 0x0000200003be7824 */ /* 0x000fe400078e02bf */
[----:B--2---:R-:W-:Y:S02]  /*8e70*/  IMAD.X R189, R183, 0x1, R186, P5 ;  /* 0x00000001b7bd7824 */ /* 0x004fe400028e06ba */
[----:B------:R-:W-:Y:S01]  /*8e80*/  IMAD.IADD R191, R0, 0x1, R190 ;  /* 0x0000000100bf7824 */ /* 0x000fe200078e02be */
[----:B------:R-:W2:Y:S04]  /*8e90*/  LDL R186, [R1+0xfc] ;  /* 0x0000fc0001ba7983 */ /* 0x000ea80000100800 */
[----:B------:R1:W-:Y:S04]  /*8ea0*/  STL [R1+0x108], R0 ;  /* 0x0001080001007387 */ /* 0x0003e80000100800 */
[----:B-1----:R-:W3:Y:S01]  /*8eb0*/  LDL R0, [R1+0x58] ;  /* 0x0000580001007983 */ /* 0x002ee20000100800 */
[----:B------:R-:W-:-:S02]  /*8ec0*/  WARPGROUP.DEPBAR.LE gsb0, 0x1 ;  /* 0x00008000000079c5 */ /* 0x000fc40000010100 */
[----:B------:R-:W-:Y:S06]  /*8ed0*/  BAR.SYNC.DEFER_BLOCKING 0x0 ;  /* 0x0000000000007b1d */ /* 0x000fec0000010000 */
[----:B------:R-:W-:Y:S01]  /*8ee0*/  @!PT LDS RZ, [RZ] ;  /* 0x00000000fffff984 */ /* 0x000fe20000000800 */
[----:B------:R-:W-:Y:S01]  /*8ef0*/  @!PT LDS RZ, [RZ] ;  /* 0x00000000fffff984 */ /* 0x000fe20000000800 */
[----:B------:R-:W-:Y:S01]  /*8f00*/  @!PT LDS RZ, [RZ] ;  /* 0x00000000fffff984 */ /* 0x000fe20000000800 */
[----:B------:R1:W-:Y:S04]  /*8f10*/  LDGSTS.E [R191+0x18000], desc[UR6][R188.64], P3 ;  /* 0x18000000bcbf7fae */ /* 0x0003e80009921846 */
[----:B------:R-:W1:Y:S02]  /*8f20*/  LDL R189, [R1+0x60] ;  /* 0x0000600001bd7983 */ /* 0x000e640000100800 */
[----:B-1----:R-:W-:-:S02]  /*8f30*/  LEA R188, P2, R189, R182, 0x2 ;  /* 0x000000b6bdbc7211 */ /* 0x002fc400078410ff */
[----:B------:R-:W4:Y:S03]  /*8f40*/  LDL R189, [R1+0x94] ;  /* 0x0000940001bd7983 */ /* 0x000f260000100800 */
[----:B----4-:R-:W-:-:S05]  /*8f50*/  IMAD.X R189, R183, 0x1, R189, P2 ;  /* 0x00000001b7bd7824 */ /* 0x010fca00010e06bd */
[----:B------:R1:W-:Y:S04]  /*8f60*/  LDGSTS.E [R191+0x18008], desc[UR6][R188.64], P4 ;  /* 0x18008000bcbf7fae */ /* 0x0003e8000a121846 */
[----:B------:R-:W4:Y:S04]  /*8f70*/  LDL R189, [R1+0x5c] ;  /* 0x00005c0001bd7983 */ /* 0x000f280000100800 */
[----:B------:R-:W2:Y:S01]  /*8f80*/  LDL R191, [R1+0x90] ;  /* 0x0000900001bf7983 */ /* 0x000ea20000100800 */
[----:B-1----:R-:W-:-:S04]  /*8f90*/  LOP3.LUT R188, R184, 0x4, RZ, 0xfc, !PT ;  /* 0x00000004b8bc7812 */ /* 0x002fc800078efcff */
[----:B------:R-:W-:Y:S02]  /*8fa0*/  ISETP.GE.AND P2, PT, R188, UR5, PT ;  /* 0x00000005bc007c0c */ /* 0x000fe4000bf46270 */
[----:B------:R-:W-:Y:S02]  /*8fb0*/  LOP3.LUT R184, R184, 0x6, RZ, 0xfc, !PT ;  /* 0x00000006b8b87812 */ /* 0x000fe400078efcff */
[----:B------:R-:W-:Y:S02]  /*8fc0*/  SEL R188, RZ, 0x4, P2 ;  /* 0x00000004ffbc7807 */ /* 0x000fe40001000000 */
[----:B------:R-:W-:Y:S02]  /*8fd0*/  ISETP.GE.AND P2, PT, R184, UR5, PT ;  /* 0x00000005b8007c0c */ /* 0x000fe4000bf46270 */
[----:B------:R-:W-:Y:S01]  /*8fe0*/  SEL R188, R188, RZ, !P1 ;  /* 0x000000ffbcbc7207 */ /* 0x000fe20004800000 */
[----:B------:R-:W3:Y:S03]  /*8ff0*/  LDL.LU R184, [R1+0x138] ;  /* 0x0001380001b87983 */ /* 0x000ee60000300800 */
[----:B------:R-:W-:-:S02]  /*9000*/  ISETP.NE.U32.AND P3, PT, R188, RZ, PT ;  /* 0x000000ffbc00720c */ /* 0x000fc40003f65070 */
[----:B------:R-:W-:-:S04]  /*9010*/  SEL R188, RZ, 0x4, P2 ;  /* 0x00000004ffbc7807 */ /* 0x000fc80001000000 */
[----:B------:R-:W-:-:S04]  /*9020*/  SEL R188, R188, RZ, !P1 ;  /* 0x000000ffbcbc7207 */ /* 0x000fc80004800000 */
[----:B------:R-:W-:Y:S02]  /*9030*/  ISETP.NE.U32.AND P2, PT, R188, RZ, PT ;  /* 0x000000ffbc00720c */ /* 0x000fe40003f45070 */
[----:B----4-:R-:W-:-:S05]  /*9040*/  LEA R188, P4, R189, R182, 0x2 ;  /* 0x000000b6bdbc7211 */ /* 0x010fca00078810ff */
[----:B--2---:R-:W-:Y:S02]  /*9050*/  IMAD.X R189, R183, 0x1, R191, P4 ;  /* 0x00000001b7bd7824 */ /* 0x004fe400020e06bf */
[----:B------:R-:W-:-:S05]  /*9060*/  IMAD.IADD R191, R186, 0x1, R190 ;  /* 0x00000001babf7824 */ /* 0x000fca00078e02be */
[----:B------:R3:W-:Y:S04]  /*9070*/  LDGSTS.E [R191+0x18000], desc[UR6][R188.64], P3 ;  /* 0x18000000bcbf7fae */ /* 0x0007e80009921846 */
[----:B------:R-:W2:Y:S01]  /*9080*/  LDL R189, [R1+0x8c] ;  /* 0x00008c0001bd7983 */ /* 0x000ea20000100800 */
[----:B---3--:R-:W-:Y:S01]  /*9090*/  LEA R188, P3, R0, R182, 0x2 ;  /* 0x000000b600bc7211 */ /* 0x008fe200078610ff */
[----:B------:R-:W1:Y:S04]  /*90a0*/  S2R R186, SR_TID.X ;  /* 0x0000000000ba7919 */ /* 0x000e680000002100 */
[----:B--2---:R-:W-:-:S05]  /*90b0*/  IMAD.X R189, R183, 0x1, R189, P3 ;  /* 0x00000001b7bd7824 */ /* 0x004fca00018e06bd */
[----:B------:R2:W-:Y:S04]  /*90c0*/  LDGSTS.E [R191+0x18008], desc[UR6][R188.64], P2 ;  /* 0x18008000bcbf7fae */ /* 0x0005e80009121846 */
[----:B------:R-:W3:Y:S01]  /*90d0*/  LDL R189, [R1+0x64] ;  /* 0x0000640001bd7983 */ /* 0x000ee20000100800 */
[----:B-1----:R-:W-:-:S03]  /*90e0*/  SHF.R.U32.HI R0, RZ, 0x6, R186 ;  /* 0x00000006ff007819 */ /* 0x002fc600000116ba */
[----:B------:R-:W4:Y:S01]  /*90f0*/  LDL R191, [R1+0xf8] ;  /* 0x0000f80001bf7983 */ /* 0x000f220000100800 */
[----:B------:R-:W-:-:S03]  /*9100*/  SGXT.U32 R0, R0, 0x1 ;  /* 0x000000010000781a */ /* 0x000fc60000000000 */
[----:B------:R-:W4:Y:S01]  /*9110*/  LDL R186, [R1+0xbc] ;  /* 0x0000bc0001ba7983 */ /* 0x000f220000100800 */
[----:B--2---:R-:W-:-:S04]  /*9120*/  LOP3.LUT R188, R0, 0x8, RZ, 0xfc, !PT ;  /* 0x0000000800bc7812 */ /* 0x004fc800078efcff */
[----:B------:R-:W-:Y:S02]  /*9130*/  ISETP.GE.AND P2, PT, R188, UR5, PT ;  /* 0x00000005bc007c0c */ /* 0x000fe4000bf46270 */
[----:B------:R-:W-:Y:S02]  /*9140*/  LOP3.LUT R0, R0, 0xa, RZ, 0xfc, !PT ;  /* 0x0000000a00007812 */ /* 0x000fe400078efcff */
[----:B------:R-:W-:Y:S02]  /*9150*/  SEL R188, RZ, 0x4, P2 ;  /* 0x00000004ffbc7807 */ /* 0x000fe40001000000 */
[----:B------:R-:W-:Y:S02]  /*9160*/  ISETP.GE.AND P2, PT, R0, UR5, PT ;  /* 0x0000000500007c0c */ /* 0x000fe4000bf46270 */
[----:B------:R-:W-:Y:S01]  /*9170*/  SEL R188, R188, RZ, !P1 ;  /* 0x000000ffbcbc7207 */ /* 0x000fe20004800000 */
[----:B------:R-:W2:Y:S03]  /*9180*/  LDL R0, [R1+0x7c] ;  /* 0x00007c0001007983 */ /* 0x000ea60000100800 */
[----:B------:R-:W-:-:S02]  /*9190*/  ISETP.NE.U32.AND P3, PT, R188, RZ, PT ;  /* 0x000000ffbc00720c */ /* 0x000fc40003f65070 */
[----:B------:R-:W-:-:S04]  /*91a0*/  SEL R188, RZ, 0x4, P2 ;  /* 0x00000004ffbc7807 */ /* 0x000fc80001000000 */
[----:B------:R-:W-:-:S04]  /*91b0*/  SEL R188, R188, RZ, !P1 ;  /* 0x000000ffbcbc7207 */ /* 0x000fc80004800000 */
[----:B------:R-:W-:Y:S02]  /*91c0*/  ISETP.NE.U32.AND P2, PT, R188, RZ, PT ;  /* 0x000000ffbc00720c */ /* 0x000fe40003f45070 */
[----:B---3--:R-:W-:Y:S02]  /*91d0*/  LEA R188, P4, R189, R182, 0x2 ;  /* 0x000000b6bdbc7211 */ /* 0x008fe400078810ff */
[----:B------:R-:W3:Y:S01]  /*91e0*/  LDL R189, [R1+0x88] ;  /* 0x0000880001bd7983 */ /* 0x000ee20000100800 */
[----:B----4-:R-:W-:Y:S02]  /*91f0*/  IMAD.IADD R191, R191, 0x1, R190 ;  /* 0x00000001bfbf7824 */ /* 0x010fe400078e02be */
[----:B---3--:R-:W-:-:S05]  /*9200*/  IMAD.X R189, R183, 0x1, R189, P4 ;  /* 0x00000001b7bd7824 */ /* 0x008fca00020e06bd */
[----:B------:R1:W-:Y:S04]  /*9210*/  LDGSTS.E [R191+0x18000], desc[UR6][R188.64], P3 ;  /* 0x18000000bcbf7fae */ /* 0x0003e80009921846 */
[----:B------:R-:W1:Y:S02]  /*9220*/  LDL R189, [R1+0x80] ;  /* 0x0000800001bd7983 */ /* 0x000e640000100800 */
[----:B-1----:R-:W-:-:S05]  /*9230*/  IADD3 R188, P3, R189, R182, RZ ;  /* 0x000000b6bdbc7210 */ /* 0x002fca0007f7e0ff */
[----:B------:R-:W-:-:S05]  /*9240*/  IMAD.X R189, R183, 0x1, R186, P3 ;  /* 0x00000001b7bd7824 */ /* 0x000fca00018e06ba */
[----:B------:R1:W-:Y:S02]  /*9250*/  LDGSTS.E [R191+0x18008], desc[UR6][R188.64], P2 ;  /* 0x18008000bcbf7fae */ /* 0x0003e40009121846 */
[----:B-1----:R-:W1:Y:S02]  /*9260*/  S2R R189, SR_TID.X ;  /* 0x0000000000bd7919 */ /* 0x002e640000002100 */
[----:B------:R-:W3:Y:S01]  /*9270*/  LDL R191, [R1+0xf4] ;  /* 0x0000f40001bf7983 */ /* 0x000ee20000100800 */
[----:B-1----:R-:W-:-:S04]  /*9280*/  SHF.R.U32.HI R189, RZ, 0x6, R189 ;  /* 0x00000006ffbd7819 */ /* 0x002fc800000116bd */
[----:B------:R-:W-:-:S04]  /*9290*/  SGXT.U32 R189, R189, 0x1 ;  /* 0x00000001bdbd781a */ /* 0x000fc80000000000 */
[----:B------:R-:W-:-:S04]  /*92a0*/  LOP3.LUT R189, R189, 0xc, RZ, 0xfc, !PT ;  /* 0x0000000cbdbd7812 */ /* 0x000fc800078efcff */
[----:B------:R-:W-:Y:S02]  /*92b0*/  ISETP.GE.AND P2, PT, R189, UR5, PT ;  /* 0x00000005bd007c0c */ /* 0x000fe4000bf46270 */
[----:B------:R-:W4:Y:S01]  /*92c0*/  LDL R189, [R1+0xb8] ;  /* 0x0000b80001bd7983 */ /* 0x000f220000100800 */
[----:B------:R-:W1:Y:S01]  /*92d0*/  S2R R186, SR_TID.X ;  /* 0x0000000000ba7919 */ /* 0x000e620000002100 */
[----:B------:R-:W-:-:S04]  /*92e0*/  SEL R188, RZ, 0x4, P2 ;  /* 0x00000004ffbc7807 */ /* 0x000fc80001000000 */
[----:B------:R-:W-:-:S04]  /*92f0*/  SEL R188, R188, RZ, !P1 ;  /* 0x000000ffbcbc7207 */ /* 0x000fc80004800000 */
[----:B------:R-:W-:Y:S02]  /*9300*/  ISETP.NE.U32.AND P3, PT, R188, RZ, PT ;  /* 0x000000ffbc00720c */ /* 0x000fe40003f65070 */
[----:B-1----:R-:W-:-:S04]  /*9310*/  LEA.HI R186, R186, 0xe, RZ, 0x1a ;  /* 0x0000000ebaba7811 */ /* 0x002fc800078fd0ff */
[----:B------:R-:W-:Y:S02]  /*9320*/  ISETP.GE.AND P2, PT, R186, UR5, PT ;  /* 0x00000005ba007c0c */ /* 0x000fe4000bf46270 */
[----:B------:R-:W4:Y:S02]  /*9330*/  LDL R186, [R1+0x78] ;  /* 0x0000780001ba7983 */ /* 0x000f240000100800 */
[----:B------:R-:W-:-:S04]  /*9340*/  SEL R188, RZ, 0x4, P2 ;  /* 0x00000004ffbc7807 */ /* 0x000fc80001000000 */
[----:B------:R-:W-:-:S04]  /*9350*/  SEL R188, R188, RZ, !P1 ;  /* 0x000000ffbcbc7207 */ /* 0x000fc80004800000 */
[----:B------:R-:W-:Y:S02]  /*9360*/  ISETP.NE.U32.AND P2, PT, R188, RZ, PT ;  /* 0x000000ffbc00720c */ /* 0x000fe40003f45070 */
[----:B--2---:R-:W-:Y:S02]  /*9370*/  IADD3 R188, P4, R0, R182, RZ ;  /* 0x000000b600bc7210 */ /* 0x004fe40007f9e0ff */
[----:B------:R-:W2:Y:S01]  /*9380*/  LDL R0, [R1+0xb0] ;  /* 0x0000b00001007983 */ /* 0x000ea20000100800 */
[----:B---3--:R-:W-:Y:S02]  /*9390*/  IMAD.IADD R191, R191, 0x1, R190 ;  /* 0x00000001bfbf7824 */ /* 0x008fe400078e02be */
[----:B----4-:R-:W-:-:S05]  /*93a0*/  IMAD.X R189, R183, 0x1, R189, P4 ;  /* 0x00000001b7bd7824 */ /* 0x010fca00020e06bd */
[----:B------:R1:W-:Y:S04]  /*93b0*/  LDGSTS.E [R191+0x18000], desc[UR6][R188.64], P3 ;  /* 0x18000000bcbf7fae */ /* 0x0003e80009921846 */
[----:B------:R-:W1:Y:S02]  /*93c0*/  LDL R189, [R1+0xa0] ;  /* 0x0000a00001bd7983 */ /* 0x000e640000100800 */
[----:B-1----:R-:W-:Y:S02]  /*93d0*/  IADD3 R188, P3, R189, R182, RZ ;  /* 0x000000b6bdbc7210 */ /* 0x002fe40007f7e0ff */
[----:B------:R-:W3:Y:S03]  /*93e0*/  LDL R189, [R1+0xb4] ;  /* 0x0000b40001bd7983 */ /* 0x000ee60000100800 */
[----:B---3--:R-:W-:-:S05]  /*93f0*/  IMAD.X R189, R183, 0x1, R189, P3 ;  /* 0x00000001b7bd7824 */ /* 0x008fca00018e06bd */
[----:B------:R1:W-:Y:S04]  /*9400*/  LDGSTS.E [R191+0x18008], desc[UR6][R188.64], P2 ;  /* 0x18008000bcbf7fae */ /* 0x0003e80009121846 */
[----:B------:R-:W3:Y:S01]  /*9410*/  LDL R191, [R1+0xf0] ;  /* 0x0000f00001bf7983 */ /* 0x000ee20000100800 */
[----:B-1----:R-:W1:Y:S02]  /*9420*/  S2R R189, SR_TID.X ;  /* 0x0000000000bd7919 */ /* 0x002e640000002100 */
[----:B-1----:R-:W-:-:S04]  /*9430*/  SHF.R.U32.HI R189, RZ, 0x6, R189 ;  /* 0x00000006ffbd7819 */ /* 0x002fc800000116bd */
[----:B------:R-:W-:-:S04]  /*9440*/  SGXT.U32 R189, R189, 0x1 ;  /* 0x00000001bdbd781a */ /* 0x000fc80000000000 */
[----:B------:R-:W-:-:S04]  /*9450*/  LOP3.LUT R188, R189, 0x10, RZ, 0xfc, !PT ;  /* 0x00000010bdbc7812 */ /* 0x000fc800078efcff */
[----:B------:R-:W-:Y:S02]  /*9460*/  ISETP.GE.AND P2, PT, R188, UR5, PT ;  /* 0x00000005bc007c0c */ /* 0x000fe4000bf46270 */
[----:B------:R-:W-:Y:S02]  /*9470*/  LOP3.LUT R189, R189, 0x12, RZ, 0xfc, !PT ;  /* 0x00000012bdbd7812 */ /* 0x000fe400078efcff */
[----:B------:R-:W-:Y:S02]  /*9480*/  SEL R188, RZ, 0x4, P2 ;  /* 0x00000004ffbc7807 */ /* 0x000fe40001000000 */
[----:B------:R-:W-:Y:S02]  /*9490*/  ISETP.GE.AND P2, PT, R189, UR5, PT ;  /* 0x00000005bd007c0c */ /* 0x000fe4000bf46270 */
[----:B------:R-:W-:-:S04]  /*94a0*/  SEL R188, R188, RZ, !P1 ;  /* 0x000000ffbcbc7207 */ /* 0x000fc80004800000 */
[----:B------:R-:W-:Y:S02]  /*94b0*/  ISETP.NE.U32.AND P3, PT, R188, RZ, PT ;  /* 0x000000ffbc00720c */ /* 0x000fe40003f65070 */
[----:B------:R-:W-:-:S04]  /*94c0*/  SEL R188, RZ, 0x4, P2 ;  /* 0x00000004ffbc7807 */ /* 0x000fc80001000000 */
[----:B------:R-:W-:-:S04]  /*94d0*/  SEL R188, R188, RZ, !P1 ;  /* 0x000000ffbcbc7207 */ /* 0x000fc80004800000 */
[----:B------:R-:W-:Y:S02]  /*94e0*/  ISETP.NE.U32.AND P2, PT, R188, RZ, PT ;  /* 0x000000ffbc00720c */ /* 0x000fe40003f45070 */
[----:B------:R-:W-:Y:S02]  /*94f0*/  IADD3 R188, P4, R186, R182, RZ ;  /* 0x000000b6babc7210 */ /* 0x000fe40007f9e0ff */
[----:B------:R-:W4:Y:S03]  /*9500*/  LDL R186, [R1+0xec] ;  /* 0x0000ec0001ba7983 */ /* 0x000f260000100800 */
[----:B--2---:R-:W-:Y:S02]  /*9510*/  IMAD.X R189, R183, 0x1, R0, P4 ;  /* 0x00000001b7bd7824 */ /* 0x004fe400020e0600 */
[----:B---3--:R-:W-:-:S05]  /*9520*/  IMAD.IADD R191, R191, 0x1, R190 ;  /* 0x00000001bfbf7824 */ /* 0x008fca00078e02be */
[----:B------:R1:W-:Y:S04]  /*9530*/  LDGSTS.E [R191+0x18000], desc[UR6][R188.64], P3 ;  /* 0x18000000bcbf7fae */ /* 0x0003e80009921846 */
[----:B------:R-:W1:Y:S02]  /*9540*/  LDL R189, [R1+0x74] ;  /* 0x0000740001bd7983 */ /* 0x000e640000100800 */
[----:B-1----:R-:W-:Y:S02]  /*9550*/  IADD3 R188, P3, R189, R182, RZ ;  /* 0x000000b6bdbc7210 */ /* 0x002fe40007f7e0ff */
[----:B------:R-:W2:Y:S01]  /*9560*/  LDL R189, [R1+0xac] ;  /* 0x0000ac0001bd7983 */ /* 0x000ea20000100800 */
[----:B------:R-:W1:Y:S02]  /*9570*/  S2R R0, SR_TID.X ;  /* 0x0000000000007919 */ /* 0x000e640000002100 */
[----:B--2---:R-:W-:-:S05]  /*9580*/  IMAD.X R189, R183, 0x1, R189, P3 ;  /* 0x00000001b7bd7824 */ /* 0x004fca00018e06bd */
[----:B------:R2:W-:Y:S04]  /*9590*/  LDGSTS.E [R191+0x18008], desc[UR6][R188.64], P2 ;  /* 0x18008000bcbf7fae */ /* 0x0005e80009121846 */
[----:B------:R-:W3:Y:S04]  /*95a0*/  LDL R189, [R1+0x70] ;  /* 0x0000700001bd7983 */ /* 0x000ee80000100800 */
[----:B------:R-:W4:Y:S01]  /*95b0*/  LDL R191, [R1+0xa8] ;  /* 0x0000a80001bf7983 */ /* 0x000f220000100800 */
[----:B-1----:R-:W-:-:S04]  /*95c0*/  SHF.R.U32.HI R0, RZ, 0x6, R0 ;  /* 0x00000006ff007819 */ /* 0x002fc80000011600 */
[----:B------:R-:W-:-:S04]  /*95d0*/  SGXT.U32 R0, R0, 0x1 ;  /* 0x000000010000781a */ /* 0x000fc80000000000 */
        /* <DEDUP_REMOVED lines=11> */
[----:B---3--:R-:W-:-:S05]  /*9690*/  IADD3 R188, P4, R189, R182, RZ ;  /* 0x000000b6bdbc7210 */ /* 0x008fca0007f9e0ff */
[----:B----4-:R-:W-:Y:S02]  /*96a0*/  IMAD.X R189, R183, 0x1, R191, P4 ;  /* 0x00000001b7bd7824 */ /* 0x010fe400020e06bf */
[----:B------:R-:W-:Y:S02]  /*96b0*/  IMAD.IADD R191, R186, 0x1, R190 ;  /* 0x00000001babf7824 */ /* 0x000fe400078e02be */
[----:B------:R-:W3:Y:S04]  /*96c0*/  LDL R186, [R1+0xc8] ;  /* 0x0000c80001ba7983 */ /* 0x000ee80000100800 */
[----:B------:R1:W-:Y:S04]  /*96d0*/  LDGSTS.E [R191+0x18000], desc[UR6][R188.64], P3 ;  /* 0x18000000bcbf7fae */ /* 0x0003e80009921846 */
[----:B------:R-:W1:Y:S02]  /*96e0*/  LDL R189, [R1+0xc0] ;  /* 0x0000c00001bd7983 */ /* 0x000e640000100800 */
[----:B-1----:R-:W-:-:S05]  /*96f0*/  IMAD.WIDE R188, R189, 0x4, R182 ;  /* 0x00000004bdbc7825 */ /* 0x002fca00078e02b6 */
[----:B------:R1:W-:Y:S02]  /*9700*/  LDGSTS.E [R191+0x18008], desc[UR6][R188.64], P2 ;  /* 0x18008000bcbf7fae */ /* 0x0003e40009121846 */
[----:B-1----:R-:W1:Y:S02]  /*9710*/  S2R R189, SR_TID.X ;  /* 0x0000000000bd7919 */ /* 0x002e640000002100 */
[----:B-1----:R-:W-:-:S04]  /*9720*/  SHF.R.U32.HI R189, RZ, 0x6, R189 ;  /* 0x00000006ffbd7819 */ /* 0x002fc800000116bd */
[----:B------:R-:W-:-:S04]  /*9730*/  SGXT.U32 R189, R189, 0x1 ;  /* 0x00000001bdbd781a */ /* 0x000fc80000000000 */
[----:B------:R-:W-:Y:S02]  /*9740*/  LOP3.LUT R188, R189, 0x18, RZ, 0xfc, !PT ;  /* 0x00000018bdbc7812 */ /* 0x000fe400078efcff */
[----:B------:R-:W4:Y:S02]  /*9750*/  LDL R189, [R1+0xe8] ;  /* 0x0000e80001bd7983 */ /* 0x000f240000100800 */
[----:B------:R-:W-:-:S04]  /*9760*/  ISETP.GE.AND P2, PT, R188, UR5, PT ;  /* 0x00000005bc007c0c */ /* 0x000fc8000bf46270 */
[----:B------:R-:W-:-:S04]  /*9770*/  SEL R188, RZ, 0x4, P2 ;  /* 0x00000004ffbc7807 */ /* 0x000fc80001000000 */
[----:B------:R-:W-:-:S04]  /*9780*/  SEL R188, R188, RZ, !P1 ;  /* 0x000000ffbcbc7207 */ /* 0x000fc80004800000 */
[----:B------:R-:W-:Y:S01]  /*9790*/  ISETP.NE.U32.AND P2, PT, R188, RZ, PT ;  /* 0x000000ffbc00720c */ /* 0x000fe20003f45070 */
[----:B----4-:R-:W-:Y:S02]  /*97a0*/  IMAD.IADD R191, R189, 0x1, R190 ;  /* 0x00000001bdbf7824 */ /* 0x010fe400078e02be */
[----:B--2---:R-:W-:Y:S02]  /*97b0*/  IMAD.WIDE R188, R0, 0x4, R182 ;  /* 0x0000000400bc7825 */ /* 0x004fe400078e02b6 */
[----:B------:R-:W2:Y:S08]  /*97c0*/  LDL R0, [R1+0xe4] ;  /* 0x0000e40001007983 */ /* 0x000eb00000100800 */
[----:B------:R1:W-:Y:S02]  /*97d0*/  LDGSTS.E [R191+0x18000], desc[UR6][R188.64], P2 ;  /* 0x18000000bcbf7fae */ /* 0x0003e40009121846 */
[----:B-1----:R-:W1:Y:S02]  /*97e0*/  S2R R189, SR_TID.X ;  /* 0x0000000000bd7919 */ /* 0x002e640000002100 */
[----:B-1----:R-:W-:-:S04]  /*97f0*/  SHF.R.U32.HI R189, RZ, 0x6, R189 ;  /* 0x00000006ffbd7819 */ /* 0x002fc800000116bd */
[----:B------:R-:W-:-:S04]  /*9800*/  SGXT.U32 R189, R189, 0x1 ;  /* 0x00000001bdbd781a */ /* 0x000fc80000000000 */
[----:B------:R-:W-:-:S04]  /*9810*/  LOP3.LUT R189, R189, 0x1a, RZ, 0xfc, !PT ;  /* 0x0000001abdbd7812 */ /* 0x000fc800078efcff */
[----:B------:R-:W-:-:S04]  /*9820*/  ISETP.GE.AND P2, PT, R189, UR5, PT ;  /* 0x00000005bd007c0c */ /* 0x000fc8000bf46270 */
[----:B------:R-:W-:-:S04]  /*9830*/  SEL R188, RZ, 0x4, P2 ;  /* 0x00000004ffbc7807 */ /* 0x000fc80001000000 */
[----:B------:R-:W-:-:S04]  /*9840*/  SEL R188, R188, RZ, !P1 ;  /* 0x000000ffbcbc7207 */ /* 0x000fc80004800000 */
[----:B------:R-:W-:Y:S01]  /*9850*/  ISETP.NE.U32.AND P2, PT, R188, RZ, PT ;  /* 0x000000ffbc00720c */ /* 0x000fe20003f45070 */
[----:B---3--:R-:W-:-:S12]  /*9860*/  IMAD.WIDE R188, R186, 0x4, R182 ;  /* 0x00000004babc7825 */ /* 0x008fd800078e02b6 */
[----:B------:R1:W-:Y:S02]  /*9870*/  LDGSTS.E [R191+0x18008], desc[UR6][R188.64], P2 ;  /* 0x18008000bcbf7fae */ /* 0x0003e40009121846 */
[----:B-1----:R-:W1:Y:S02]  /*9880*/  S2R R189, SR_TID.X ;  /* 0x0000000000bd7919 */ /* 0x002e640000002100 */
[----:B-1----:R-:W-:-:S04]  /*9890*/  SHF.R.U32.HI R189, RZ, 0x6, R189 ;  /* 0x00000006ffbd7819 */ /* 0x002fc800000116bd */
[----:B------:R-:W-:-:S04]  /*98a0*/  SGXT.U32 R189, R189, 0x1 ;  /* 0x00000001bdbd781a */ /* 0x000fc80000000000 */
[----:B------:R-:W-:Y:S02]  /*98b0*/  LOP3.LUT R188, R189, 0x1c, RZ, 0xfc, !PT ;  /* 0x0000001cbdbc7812 */ /* 0x000fe400078efcff */
[----:B------:R-:W3:Y:S01]  /*98c0*/  LDL R189, [R1+0xcc] ;  /* 0x0000cc0001bd7983 */ /* 0x000ee20000100800 */
[----:B------:R-:W1:Y:S01]  /*98d0*/  S2R R186, SR_TID.X ;  /* 0x0000000000ba7919 */ /* 0x000e620000002100 */
[----:B------:R-:W-:-:S04]  /*98e0*/  ISETP.GE.AND P2, PT, R188, UR5, PT ;  /* 0x00000005bc007c0c */ /* 0x000fc8000bf46270 */
[----:B------:R-:W-:-:S04]  /*98f0*/  SEL R188, RZ, 0x4, P2 ;  /* 0x00000004ffbc7807 */ /* 0x000fc80001000000 */
[----:B------:R-:W-:-:S04]  /*9900*/  SEL R188, R188, RZ, !P1 ;  /* 0x000000ffbcbc7207 */ /* 0x000fc80004800000 */
[----:B------:R-:W-:Y:S02]  /*9910*/  ISETP.NE.U32.AND P3, PT, R188, RZ, PT ;  /* 0x000000ffbc00720c */ /* 0x000fe40003f65070 */
[----:B-1----:R-:W-:-:S04]  /*9920*/  LEA.HI R186, R186, 0x1e, RZ, 0x1a ;  /* 0x0000001ebaba7811 */ /* 0x002fc800078fd0ff */
[----:B------:R-:W-:Y:S02]  /*9930*/  ISETP.GE.AND P2, PT, R186, UR5, PT ;  /* 0x00000005ba007c0c */ /* 0x000fe4000bf46270 */
[----:B------:R-:W4:Y:S01]  /*9940*/  LDL.LU R186, [R1+0x3c] ;  /* 0x00003c0001ba7983 */ /* 0x000f220000300800 */
[----:B--2---:R-:W-:-:S03]  /*9950*/  IMAD.IADD R190, R0, 0x1, R190 ;  /* 0x0000000100be7824 */ /* 0x004fc600078e02be */
[----:B------:R-:W2:Y:S01]  /*9960*/  LDL.LU R0, [R1+0x2c] ;  /* 0x00002c0001007983 */ /* 0x000ea20000300800 */
[----:B---3--:R-:W-:-:S05]  /*9970*/  IMAD.WIDE R188, R189, 0x4, R182 ;  /* 0x00000004bdbc7825 */ /* 0x008fca00078e02b6 */
[----:B------:R1:W-:Y:S04]  /*9980*/  LDGSTS.E [R190+0x18000], desc[UR6][R188.64], P3 ;  /* 0x18000000bcbe7fae */ /* 0x0003e80009921846 */
[----:B------:R-:W1:Y:S01]  /*9990*/  LDL R189, [R1+0x98] ;  /* 0x0000980001bd7983 */ /* 0x000e620000100800 */
[----:B------:R-:W-:-:S04]  /*99a0*/  SEL R191, RZ, 0x4, P2 ;  /* 0x00000004ffbf7807 */ /* 0x000fc80001000000 */
[----:B------:R-:W-:Y:S02]  /*99b0*/  SEL R191, R191, RZ, !P1 ;  /* 0x000000ffbfbf7207 */ /* 0x000fe40004800000 */
[----:B-1----:R-:W-:Y:S02]  /*99c0*/  IADD3 R188, P3, R189, R182, RZ ;  /* 0x000000b6bdbc7210 */ /* 0x002fe40007f7e0ff */
[----:B------:R-:W3:Y:S01]  /*99d0*/  LDL R189, [R1+0xa4] ;  /* 0x0000a40001bd7983 */ /* 0x000ee20000100800 */
[----:B------:R-:W-:-:S03]  /*99e0*/  ISETP.NE.U32.AND P2, PT, R191, RZ, PT ;  /* 0x000000ffbf00720c */ /* 0x000fc60003f45070 */
[----:B------:R-:W4:Y:S04]  /*99f0*/  LDL R191, [R1+0x40] ;  /* 0x0000400001bf7983 */ /* 0x000f280000100800 */
[----:B------:R1:W-:Y:S04]  /*9a00*/  STL [R1+0x114], R182 ;  /* 0x000114b601007387 */ /* 0x0003e80000100800 */
[----:B-1----:R-:W2:Y:S04]  /*9a10*/  LDL R182, [R1+0x50] ;  /* 0x0000500001b67983 */ /* 0x002ea80000100800 */
[----:B------:R1:W-:Y:S01]  /*9a20*/  STL [R1+0x10c], R183 ;  /* 0x00010cb701007387 */ /* 0x0003e20000100800 */
[----:B---3--:R-:W-:-:S03]  /*9a30*/  IMAD.X R189, R183, 0x1, R189, P3 ;  /* 0x00000001b7bd7824 */ /* 0x008fc600018e06bd */
[----:B-1----:R-:W3:Y:S04]  /*9a40*/  LDL.LU R183, [R1+0x1c] ;  /* 0x00001c0001b77983 */ /* 0x002ee80000300800 */
[----:B------:R1:W-:Y:S04]  /*9a50*/  LDGSTS.E [R190+0x18008], desc[UR6][R188.64], P2 ;  /* 0x18008000bcbe7fae */ /* 0x0003e80009121846 */
[----:B------:R-:W0:Y:S01]  /*9a60*/  LDGDEPBAR ;  /* 0x00000000000079af */ /* 0x000e220000000000 */
[----:B-1----:R-:W1:Y:S02]  /*9a70*/  S2R R189, SR_TID.X ;  /* 0x0000000000bd7919 */ /* 0x002e640000002100 */
[----:B-1----:R-:W-:-:S02]  /*9a80*/  LOP3.LUT R188, R189, 0x1f, RZ, 0xc0, !PT ;  /* 0x0000001fbdbc7812 */ /* 0x002fc400078ec0ff */
[----:B------:R-:W2:Y:S02]  /*9a90*/  LDL R189, [R1+0x6c] ;  /* 0x00006c0001bd7983 */ /* 0x000ea40000100800 */
[----:B------:R-:W-:-:S04]  /*9aa0*/  ISETP.GE.AND P2, PT, R188, UR5, PT ;  /* 0x00000005bc007c0c */ /* 0x000fc8000bf46270 */
[----:B------:R-:W-:-:S04]  /*9ab0*/  SEL R188, RZ, 0x4, P2 ;  /* 0x00000004ffbc7807 */ /* 0x000fc80001000000 */
[----:B------:R-:W-:-:S04]  /*9ac0*/  SEL R188, R188, RZ, !P1 ;  /* 0x000000ffbcbc7207 */ /* 0x000fc80004800000 */
[----:B------:R-:W-:Y:S02]  /*9ad0*/  ISETP.NE.U32.AND P1, PT, R188, RZ, PT ;  /* 0x000000ffbc00720c */ /* 0x000fe40003f25070 */
[----:B----4-:R-:W-:Y:S01]  /*9ae0*/  IADD3 R190, P2, R2, R191, RZ ;  /* 0x000000bf02be7210 */ /* 0x010fe20007f5e0ff */
[----:B------:R1:W-:Y:S04]  /*9af0*/  STL [R1+0x110], R3 ;  /* 0x0001100301007387 */ /* 0x0003e80000100800 */
[----:B------:R-:W-:Y:S02]  /*9b00*/  IMAD.X R191, R186, 0x1, R4, P2 ;  /* 0x00000001babf7824 */ /* 0x000fe400010e0604 */
[----:B--2---:R-:W-:Y:S02]  /*9b10*/  IMAD R189, R3, 0x8000, R189 ;  /* 0x0000800003bd7824 */ /* 0x004fe400078e02bd */
[----:B-1----:R-:W2:Y:S02]  /*9b20*/  LDL.LU R3, [R1+0x10] ;  /* 0x0000100001037983 */ /* 0x002ea40000300800 */
[----:B------:R-:W-:-:S02]  /*9b30*/  IMAD.IADD R188, R182, 0x1, R189 ;  /* 0x00000001b6bc7824 */ /* 0x000fc400078e02bd */
[----:B------:R1:W-:Y:S04]  /*9b40*/  STL [R1+0x118], R186 ;  /* 0x000118ba01007387 */ /* 0x0003e80000100800 */
[----:B------:R4:W-:Y:S04]  /*9b50*/  LDGSTS.E [R188], desc[UR6][R190.64], P1 ;  /* 0x00000000bebc7fae */ /* 0x0009e80008921846 */
[----:B-1----:R-:W2:Y:S04]  /*9b60*/  LDL R186, [R1] ;  /* 0x0000000001ba7983 */ /* 0x002ea80000100800 */
[----:B------:R-:W2:Y:S04]  /*9b70*/  LDL.LU R182, [R1+0x14] ;  /* 0x0000140001b67983 */ /* 0x000ea80000300800 */
[----:B------:R-:W4:Y:S04]  /*9b80*/  LDL R191, [R1+0x30] ;  /* 0x0000300001bf7983 */ /* 0x000f280000100800 */
[----:B------:R1:W-:Y:S01]  /*9b90*/  STL [R1+0x11c], R0 ;  /* 0x00011c0001007387 */ /* 0x0003e20000100800 */
[----:B----4-:R-:W-:-:S05]  /*9ba0*/  IADD3 R190, P2, R2, R191, RZ ;  /* 0x000000bf02be7210 */ /* 0x010fca0007f5e0ff */
[----:B------:R-:W-:Y:S02]  /*9bb0*/  IMAD.X R191, R0, 0x1, R4, P2 ;  /* 0x0000000100bf7824 */ /* 0x000fe400010e0604 */
[----:B-1----:R-:W4:Y:S04]  /*9bc0*/  LDL.LU R0, [R1+0xc] ;  /* 0x00000c0001007983 */ /* 0x002f280000300800 */
[----:B------:R1:W-:Y:S04]  /*9bd0*/  LDGSTS.E [R188+0x400], desc[UR6][R190.64], P1 ;  /* 0x00400000bebc7fae */ /* 0x0003e80008921846 */
[----:B------:R-:W1:Y:S02]  /*9be0*/  LDL R191, [R1+0x20] ;  /* 0x0000200001bf7983 */ /* 0x000e640000100800 */
[----:B-1----:R-:W-:-:S05]  /*9bf0*/  IADD3 R190, P2, R2, R191, RZ ;  /* 0x000000bf02be7210 */ /* 0x002fca0007f5e0ff */
[----:B---3--:R-:W-:-:S05]  /*9c00*/  IMAD.X R191, R183, 0x1, R4, P2 ;  /* 0x00000001b7bf7824 */ /* 0x008fca00010e0604 */
[----:B------:R2:W-:Y:S02]  /*9c10*/  LDGSTS.E [R188+0x800], desc[UR6][R190.64], P1 ;  /* 0x00800000bebc7fae */ /* 0x0005e40008921846 */
[----:B--2---:R-:W-:-:S05]  /*9c20*/  IADD3 R190, P2, R2, R3, RZ ;  /* 0x0000000302be7210 */ /* 0x004fca0007f5e0ff */
[----:B----4-:R-:W-:-:S05]  /*9c30*/  IMAD.X R191, R0, 0x1, R4, P2 ;  /* 0x0000000100bf7824 */ /* 0x010fca00010e0604 */
[----:B------:R1:W-:Y:S02]  /*9c40*/  LDGSTS.E [R188+0xc00], desc[UR6][R190.64], P1 ;  /* 0x00c00000bebc7fae */ /* 0x0003e40008921846 */
[----:B-1----:R-:W-:-:S05]  /*9c50*/  IADD3 R190, P2, R2, R186, RZ ;  /* 0x000000ba02be7210 */ /* 0x002fca0007f5e0ff */
[----:B------:R-:W-:-:S05]  /*9c60*/  IMAD.X R191, R252, 0x1, R4, P2 ;  /* 0x00000001fcbf7824 */ /* 0x000fca00010e0604 */
        /* <DEDUP_REMOVED lines=77> */
[----:B------:R-:W-:Y:S01]  /*a140*/  IMAD.X R191, R18, 0x1, R4, P2 ;  /* 0x0000000112bf7824 */ /* 0x000fe200010e0604 */
[----:B------:R1:W-:Y:S04]  /*a150*/  STL [R1+0x120], R183 ;  /* 0x000120b701007387 */ /* 0x0003e80000100800 */
[----:B------:R2:W-:Y:S04]  /*a160*/  LDGSTS.E [R188+0x7800], desc[UR6][R190.64], P1 ;  /* 0x07800000bebc7fae */ /* 0x0005e80008921846 */
[----:B-1----:R-:W3:Y:S01]  /*a170*/  LDL.LU R183, [R1+0x38] ;  /* 0x0000380001b77983 */ /* 0x002ee20000300800 */
[----:B--2---:R-:W-:-:S03]  /*a180*/  IADD3 R190, P2, R2, R5, RZ ;  /* 0x0000000502be7210 */ /* 0x004fc60007f5e0ff */
[----:B------:R1:W-:Y:S02]  /*a190*/  STL [R1+0x124], R0 ;  /* 0x0001240001007387 */ /* 0x0003e40000100800 */
[----:B------:R-:W-:-:S05]  /*a1a0*/  IMAD.X R191, R14, 0x1, R4, P2 ;  /* 0x000000010ebf7824 */ /* 0x000fca00010e0604 */
[----:B------:R2:W-:Y:S04]  /*a1b0*/  LDGSTS.E [R188+0x7c00], desc[UR6][R190.64], P1 ;  /* 0x07c00000bebc7fae */ /* 0x0005e80008921846 */
[----:B-1----:R-:W4:Y:S04]  /*a1c0*/  LDL.LU R0, [R1+0x4] ;  /* 0x0000040001007983 */ /* 0x002f280000300800 */
[----:B------:R-:W4:Y:S04]  /*a1d0*/  LDL R186, [R1+0x24] ;  /* 0x0000240001ba7983 */ /* 0x000f280000100800 */
[----:B------:R1:W-:Y:S04]  /*a1e0*/  STL [R1+0x12c], R252 ;  /* 0x00012cfc01007387 */ /* 0x0003e80000100800 */
[----:B-1----:R-:W4:Y:S04]  /*a1f0*/  LDL.LU R252, [R1+0x28] ;  /* 0x0000280001fc7983 */ /* 0x002f280000300800 */
[----:B------:R1:W-:Y:S04]  /*a200*/  STL [R1+0x130], R248 ;  /* 0x000130f801007387 */ /* 0x0003e80000100800 */
[----:B-1----:R-:W4:Y:S04]  /*a210*/  LDL.LU R248, [R1+0x18] ;  /* 0x0000180001f87983 */ /* 0x002f280000300800 */
[----:B------:R-:W2:Y:S04]  /*a220*/  LDL R188, [R1+0xe0] ;  /* 0x0000e00001bc7983 */ /* 0x000ea80000100800 */
[----:B---3--:R-:W-:Y:S01]  /*a230*/  STL [R1+0x128], R183 ;  /* 0x000128b701007387 */ /* 0x008fe20000100800 */
[----:B--2---:R-:W-:-:S03]  /*a240*/  IMAD.IADD R188, R188, 0x1, R189 ;  /* 0x00000001bcbc7824 */ /* 0x004fc600078e02bd */
[----:B------:R-:W2:Y:S01]  /*a250*/  LDL.LU R189, [R1+0x34] ;  /* 0x0000340001bd7983 */ /* 0x000ea20000300800 */
[----:B------:R-:W-:-:S05]  /*a260*/  IADD3 R190, P2, R2, R183, RZ ;  /* 0x000000b702be7210 */ /* 0x000fca0007f5e0ff */
[----:B--2---:R-:W-:Y:S01]  /*a270*/  IMAD.X R191, R189, 0x1, R4, P2 ;  /* 0x00000001bdbf7824 */ /* 0x004fe200010e0604 */
[----:B------:R1:W-:Y:S04]  /*a280*/  STL [R1+0x134], R189 ;  /* 0x000134bd01007387 */ /* 0x0003e80000100800 */
[----:B------:R4:W-:Y:S04]  /*a290*/  LDGSTS.E [R188+0x200], desc[UR6][R190.64], P1 ;  /* 0x00200000bebc7fae */ /* 0x0009e80008921846 */
[----:B-1----:R-:W2:Y:S04]  /*a2a0*/  LDL.LU R189, [R1+0x8] ;  /* 0x0000080001bd7983 */ /* 0x002ea80000300800 */
[----:B------:R-:W3:Y:S01]  /*a2b0*/  LDL.LU R183, [R1+0x30] ;  /* 0x0000300001b77983 */ /* 0x000ee20000300800 */
[----:B----4-:R-:W-:-:S05]  /*a2c0*/  IADD3 R190, P2, R2, R252, RZ ;  /* 0x000000fc02be7210 */ /* 0x010fca0007f5e0ff */
[----:B------:R-:W-:Y:S02]  /*a2d0*/  IMAD.X R191, R186, 0x1, R4, P2 ;  /* 0x00000001babf7824 */ /* 0x000fe400010e0604 */
[----:B------:R-:W4:Y:S04]  /*a2e0*/  LDL.LU R186, [R1+0x40] ;  /* 0x0000400001ba7983 */ /* 0x000f280000300800 */
[----:B------:R1:W-:Y:S02]  /*a2f0*/  LDGSTS.E [R188+0x600], desc[UR6][R190.64], P1 ;  /* 0x00600000bebc7fae */ /* 0x0003e40008921846 */
[----:B-1----:R-:W-:-:S05]  /*a300*/  IADD3 R190, P2, R2, R248, RZ ;  /* 0x000000f802be7210 */ /* 0x002fca0007f5e0ff */
[----:B------:R-:W-:-:S05]  /*a310*/  IMAD.X R191, R182, 0x1, R4, P2 ;  /* 0x00000001b6bf7824 */ /* 0x000fca00010e0604 */
[----:B------:R2:W-:Y:S02]  /*a320*/  LDGSTS.E [R188+0xa00], desc[UR6][R190.64], P1 ;  /* 0x00a00000bebc7fae */ /* 0x0005e40008921846 */
[----:B--2---:R-:W-:-:S05]  /*a330*/  IADD3 R190, P2, R2, R189, RZ ;  /* 0x000000bd02be7210 */ /* 0x004fca0007f5e0ff */
        /* <DEDUP_REMOVED lines=85> */
[----:B------:R1:W-:Y:S04]  /*a890*/  LDGSTS.E [R188+0x7e00], desc[UR6][R190.64], P1 ;  /* 0x07e00000bebc7fae */ /* 0x0003e80008921846 */
[----:B------:R-:W1:Y:S01]  /*a8a0*/  LDL.LU R190, [R1] ;  /* 0x0000000001be7983 */ /* 0x000e620000300800 */
[-C--:B------:R-:W-:Y:S02]  /*a8b0*/  IADD3 R6, P4, R6, R185.reuse, RZ ;  /* 0x000000b906067210 */ /* 0x080fe40007f9e0ff */
[-C--:B------:R-:W-:Y:S01]  /*a8c0*/  IADD3 R5, P5, R5, R185.reuse, RZ ;  /* 0x000000b905057210 */ /* 0x080fe20007fbe0ff */
[----:B------:R-:W2:Y:S01]  /*a8d0*/  LDL.LU R188, [R1+0x20] ;  /* 0x0000200001bc7983 */ /* 0x000ea20000300800 */
[-C--:B------:R-:W-:Y:S01]  /*a8e0*/  IADD3 R7, P3, R7, R185.reuse, RZ ;  /* 0x000000b907077210 */ /* 0x080fe20007f7e0ff */
[--C-:B------:R-:W-:Y:S01]  /*a8f0*/  IMAD.X R16, R16, 0x1, R184.reuse, P4 ;  /* 0x0000000110107824 */ /* 0x100fe200020e06b8 */
        /* <DEDUP_REMOVED lines=69> */
[----:B------:R-:W4:Y:S01]  /*ad50*/  LDL.LU R191, [R1+0x24] ;  /* 0x0000240001bf7983 */ /* 0x000f220000300800 */
[----:B------:R-:W-:Y:S01]  /*ad60*/  IMAD.X R246, R246, 0x1, R184, P2 ;  /* 0x00000001f6f67824 */ /* 0x000fe200010e06b8 */
[----:B------:R-:W-:-:S02]  /*ad70*/  IADD3 R248, P2, R248, R185, RZ ;  /* 0x000000b9f8f87210 */ /* 0x000fc40007f5e0ff */
[----:B------:R3:W-:Y:S01]  /*ad80*/  STL [R1+0x8], R189 ;  /* 0x000008bd01007387 */ /* 0x0007e20000100800 */
[-C--:B------:R-:W-:Y:S02]  /*ad90*/  IADD3 R187, P6, R187, R185.reuse, RZ ;  /* 0x000000b9bbbb7210 */ /* 0x080fe40007fde0ff */
[-C--:B------:R-:W-:Y:S01]  /*ada0*/  IADD3 R10, P1, R10, R185.reuse, RZ ;  /* 0x000000b90a0a7210 */ /* 0x080fe20007f3e0ff */
[----:B------:R-:W-:Y:S01]  /*adb0*/  UIADD3 UR4, UR4, 0x1, URZ ;  /* 0x0000000104047890 */ /* 0x000fe2000fffe03f */
[----:B------:R-:W0:Y:S01]  /*adc0*/  LDGDEPBAR ;  /* 0x00000000000079af */ /* 0x000e220000000000 */
[----:B-1----:R-:W-:-:S05]  /*add0*/  IADD3 R190, P5, R190, R185, RZ ;  /* 0x000000b9bebe7210 */ /* 0x002fca0007fbe0ff */
[----:B------:R1:W-:Y:S04]  /*ade0*/  STL [R1], R190 ;  /* 0x000000be01007387 */ /* 0x0003e80000100800 */
[----:B---3--:R-:W3:Y:S04]  /*adf0*/  LDL.LU R189, [R1+0x134] ;  /* 0x0001340001bd7983 */ /* 0x008ee80000300800 */
[----:B------:R2:W-:Y:S04]  /*ae00*/  STL [R1+0x10], R3 ;  /* 0x0000100301007387 */ /* 0x0005e80000100800 */
[----:B-1----:R-:W3:Y:S04]  /*ae10*/  LDL R190, [R1+0x54] ;  /* 0x0000540001be7983 */ /* 0x002ee80000100800 */
[----:B--2---:R-:W2:Y:S04]  /*ae20*/  LDL R3, [R1+0x44] ;  /* 0x0000440001037983 */ /* 0x004ea80000100800 */
[----:B------:R1:W-:Y:S04]  /*ae30*/  STL [R1+0x18], R248 ;  /* 0x000018f801007387 */ /* 0x0003e80000100800 */
[----:B-1----:R-:W4:Y:S01]  /*ae40*/  LDL.LU R248, [R1+0x130] ;  /* 0x0001300001f87983 */ /* 0x002f220000300800 */
[--C-:B------:R-:W-:Y:S01]  /*ae50*/  IMAD.X R12, R12, 0x1, R184.reuse, P6 ;  /* 0x000000010c0c7824 */ /* 0x100fe200030e06b8 */
[-C--:B------:R-:W-:Y:S01]  /*ae60*/  IADD3 R9, P6, R9, R185.reuse, RZ ;  /* 0x000000b909097210 */ /* 0x080fe20007fde0ff */
[----:B------:R-:W-:Y:S01]  /*ae70*/  IMAD.X R22, R22, 0x1, R184, P1 ;  /* 0x0000000116167824 */ /* 0x000fe200008e06b8 */
[----:B------:R-:W-:-:S03]  /*ae80*/  IADD3 R19, P1, R19, R185, RZ ;  /* 0x000000b913137210 */ /* 0x000fc60007f3e0ff */
        /* <DEDUP_REMOVED lines=28> */
[----:B------:R-:W-:Y:S01]  /*b050*/  IMAD.X R238, R238, 0x1, R184, P6 ;  /* 0x00000001eeee7824 */ /* 0x000fe200030e06b8 */
[----:B------:R-:W-:-:S05]  /*b060*/  IADD3 R251, P6, R251, R185, RZ ;  /* 0x000000b9fbfb7210 */ /* 0x000fca0007fde0ff */
[--C-:B------:R-:W-:Y:S01]  /*b070*/  IMAD.X R250, R250, 0x1, R184.reuse, P6 ;  /* 0x00000001fafa7824 */ /* 0x100fe200030e06b8 */
[-C--:B------:R-:W-:Y:S01]  /*b080*/  IADD3 R252, P6, R252, R185.reuse, RZ ;  /* 0x000000b9fcfc7210 */ /* 0x080fe20007fde0ff */
[----:B----4-:R-:W-:Y:S01]  /*b090*/  IMAD.X R248, R248, 0x1, R184, P1 ;  /* 0x00000001f8f87824 */ /* 0x010fe200008e06b8 */
[----:B------:R-:W-:-:S05]  /*b0a0*/  IADD3 R188, P1, R188, R185, RZ ;  /* 0x000000b9bcbc7210 */ /* 0x000fca0007f3e0ff */
[----:B------:R1:W-:Y:S04]  /*b0b0*/  STL [R1+0x20], R188 ;  /* 0x000020bc01007387 */ /* 0x0003e80000100800 */
[----:B-1----:R-:W4:Y:S04]  /*b0c0*/  LDL R188, [R1+0x84] ;  /* 0x0000840001bc7983 */ /* 0x002f280000100800 */
[----:B------:R1:W-:Y:S04]  /*b0d0*/  STL [R1+0x28], R252 ;  /* 0x000028fc01007387 */ /* 0x0003e80000100800 */
[----:B-1----:R-:W3:Y:S01]  /*b0e0*/  LDL.LU R252, [R1+0x12c] ;  /* 0x00012c0001fc7983 */ /* 0x002ee20000300800 */
[----:B------:R-:W-:-:S02]  /*b0f0*/  IMAD.X R0, R0, 0x1, R184, P4 ;  /* 0x0000000100007824 */ /* 0x000fc400020e06b8 */
[----:B---3--:R-:W-:Y:S01]  /*b100*/  IMAD.X R252, R252, 0x1, R184, P5 ;  /* 0x00000001fcfc7824 */ /* 0x008fe200028e06b8 */
[----:B------:R-:W-:-:S05]  /*b110*/  IADD3 R183, P5, R183, R185, RZ ;  /* 0x000000b9b7b77210 */ /* 0x000fca0007fbe0ff */
[----:B------:R1:W-:Y:S04]  /*b120*/  STL [R1+0x30], R183 ;  /* 0x000030b701007387 */ /* 0x0003e80000100800 */
[----:B-1----:R-:W3:Y:S04]  /*b130*/  LDL.LU R183, [R1+0x128] ;  /* 0x0001280001b77983 */ /* 0x002ee80000300800 */
[----:B------:R1:W-:Y:S04]  /*b140*/  STL [R1+0x4], R0 ;  /* 0x0000040001007387 */ /* 0x0003e80000100800 */
[----:B-1----:R-:W2:Y:S01]  /*b150*/  LDL.LU R0, [R1+0x124] ;  /* 0x0001240001007983 */ /* 0x002ea20000300800 */
[----:B------:R-:W-:Y:S01]  /*b160*/  IMAD.X R182, R182, 0x1, R184, P2 ;  /* 0x00000001b6b67824 */ /* 0x000fe200010e06b8 */
[----:B---3--:R-:W-:-:S05]  /*b170*/  IADD3 R183, P4, R183, R185, RZ ;  /* 0x000000b9b7b77210 */ /* 0x008fca0007f9e0ff */
[----:B------:R1:W-:Y:S01]  /*b180*/  STL [R1+0x38], R183 ;  /* 0x000038b701007387 */ /* 0x0003e20000100800 */
[--C-:B--2---:R-:W-:Y:S01]  /*b190*/  IMAD.X R0, R0, 0x1, R184.reuse, P3 ;  /* 0x0000000100007824 */ /* 0x104fe200018e06b8 */
[----:B------:R-:W-:Y:S02]  /*b1a0*/  IADD3 R186, P3, R186, R185, RZ ;  /* 0x000000b9baba7210 */ /* 0x000fe40007f7e0ff */
[----:B-1----:R-:W2:Y:S04]  /*b1b0*/  LDL.LU R183, [R1+0x120] ;  /* 0x0001200001b77983 */ /* 0x002ea80000300800 */
[----:B------:R1:W-:Y:S04]  /*b1c0*/  STL [R1+0xc], R0 ;  /* 0x00000c0001007387 */ /* 0x0003e80000100800 */
[----:B-1----:R-:W3:Y:S04]  /*b1d0*/  LDL.LU R0, [R1+0x11c] ;  /* 0x00011c0001007983 */ /* 0x002ee80000300800 */
[----:B------:R1:W-:Y:S04]  /*b1e0*/  STL [R1+0x40], R186 ;  /* 0x000040ba01007387 */ /* 0x0003e80000100800 */
[----:B-1----:R-:W4:Y:S04]  /*b1f0*/  LDL.LU R186, [R1+0x118] ;  /* 0x0001180001ba7983 */ /* 0x002f280000300800 */
[----:B------:R1:W-:Y:S04]  /*b200*/  STL [R1+0x14], R182 ;  /* 0x000014b601007387 */ /* 0x0003e80000100800 */
[----:B-1----:R-:W3:Y:S01]  /*b210*/  LDL.LU R182, [R1+0x114] ;  /* 0x0001140001b67983 */ /* 0x002ee20000300800 */
[----:B--2---:R-:W-:Y:S01]  /*b220*/  IMAD.X R183, R183, 0x1, R184, P1 ;  /* 0x00000001b7b77824 */ /* 0x004fe200008e06b8 */
[----:B---3--:R-:W-:-:S02]  /*b230*/  LEA R182, P2, R3, R182, 0x2 ;  /* 0x000000b603b67211 */ /* 0x008fc400078410ff */
[----:B------:R-:W2:Y:S04]  /*b240*/  LDL.LU R3, [R1+0x110] ;  /* 0x0001100001037983 */ /* 0x000ea80000300800 */
[----:B------:R1:W-:Y:S04]  /*b250*/  STL [R1+0x1c], R183 ;  /* 0x00001cb701007387 */ /* 0x0003e80000100800 */
[----:B-1----:R-:W3:Y:S01]  /*b260*/  LDL.LU R183, [R1+0x10c] ;  /* 0x00010c0001b77983 */ /* 0x002ee20000300800 */
[--C-:B------:R-:W-:Y:S02]  /*b270*/  IMAD.X R0, R0, 0x1, R184.reuse, P5 ;  /* 0x0000000100007824 */ /* 0x100fe400028e06b8 */
[----:B------:R-:W-:-:S02]  /*b280*/  IMAD.X R191, R191, 0x1, R184, P6 ;  /* 0x00000001bfbf7824 */ /* 0x000fc400030e06b8 */
[--C-:B----4-:R-:W-:Y:S01]  /*b290*/  IMAD.X R186, R186, 0x1, R184.reuse, P3 ;  /* 0x00000001baba7824 */ /* 0x110fe200018e06b8 */
[----:B------:R1:W-:Y:S01]  /*b2a0*/  STL [R1+0x2c], R0 ;  /* 0x00002c0001007387 */ /* 0x0003e20000100800 */
[----:B------:R-:W-:-:S03]  /*b2b0*/  IMAD.X R189, R189, 0x1, R184, P4 ;  /* 0x00000001bdbd7824 */ /* 0x000fc600020e06b8 */
[----:B-1----:R1:W5:Y:S04]  /*b2c0*/  LDL.LU R0, [R1+0x108] ;  /* 0x0001080001007983 */ /* 0x0023680000300800 */
[----:B------:R-:W-:Y:S04]  /*b2d0*/  STL [R1+0x24], R191 ;  /* 0x000024bf01007387 */ /* 0x000fe80000100800 */
[----:B------:R4:W-:Y:S04]  /*b2e0*/  STL [R1+0x3c], R186 ;  /* 0x00003cba01007387 */ /* 0x0009e80000100800 */
[----:B----4-:R1:W5:Y:S04]  /*b2f0*/  LDL.LU R186, [R1+0x104] ;  /* 0x0001040001ba7983 */ /* 0x0103680000300800 */
[----:B------:R1:W-:Y:S01]  /*b300*/  STL [R1+0x34], R189 ;  /* 0x000034bd01007387 */ /* 0x0003e20000100800 */
[----:B---3--:R-:W-:-:S02]  /*b310*/  IMAD.X R183, R183, 0x1, R188, P2 ;  /* 0x00000001b7b77824 */ /* 0x008fc400010e06bc */
[----:B--2---:R-:W-:Y:S02]  /*b320*/  IMAD.MOV.U32 R188, RZ, RZ, R3 ;  /* 0x000000ffffbc7224 */ /* 0x004fe400078e0003 */
[----:B------:R1:W5:Y:S01]  /*b330*/  LDL.LU R3, [R1+0x100] ;  /* 0x0001000001037983 */ /* 0x0003620000300800 */
[----:B------:R-:W-:Y:S01]  /*b340*/  ISETP.NE.U32.AND P1, PT, R190, UR4, PT ;  /* 0x00000004be007c0c */ /* 0x000fe2000bf25070 */
[----:B------:R-:W-:-:S12]  /*b350*/  UIADD3 UR5, UR5, -0x20, URZ ;  /* 0xffffffe005057890 */ /* 0x000fd8000fffe03f */
[----:B-1----:R-:W-:Y:S05]  /*b360*/  @P1 BRA `(.L_x_1) ;  /* 0xffffffd400c01947 */ /* 0x002fea000383ffff */
.L_x_0:
[----:B-----5:R-:W2:Y:S01]  /*b370*/  LDL.LU R186, [R1+0xd4] ;  /* 0x0000d40001ba7983 */ /* 0x020ea20000300800 */
[----:B------:R-:W-:Y:S01]  /*b380*/  ULDC UR4, c[0x0][0x22c] ;  /* 0x00008b0000047ab9 */ /* 0x000fe20000000800 */
[----:B------:R-:W-:Y:S01]  /*b390*/  LOP3.LUT R2, R3, 0x4, RZ, 0xfc, !PT ;  /* 0x0000000403027812 */ /* 0x000fe200078efcff */
[----:B------:R-:W-:Y:S01]  /*b3a0*/  ULDC UR5, c[0x0][0x22c] ;  /* 0x00008b0000057ab9 */ /* 0x000fe20000000800 */
[----:B------:R-:W3:Y:S04]  /*b3b0*/  LDL.LU R191, [R1+0xd0] ;  /* 0x0000d00001bf7983 */ /* 0x000ee80000300800 */
[----:B------:R-:W4:Y:S04]  /*b3c0*/  LDL.LU R190, [R1+0x4c] ;  /* 0x00004c0001be7983 */ /* 0x000f280000300800 */
[----:B------:R-:W4:Y:S01]  /*b3d0*/  LDL.LU R189, [R1+0x48] ;  /* 0x0000480001bd7983 */ /* 0x000f220000300800 */
[----:B------:R-:W-:-:S02]  /*b3e0*/  WARPGROUP.DEPBAR.LE gsb0, 0x0 ;  /* 0x00008000000079c5 */ /* 0x000fc40000010000 */
[----:B------:R-:W-:-:S04]  /*b3f0*/  DEPBAR.LE SB0, 0x0 ;  /* 0x000080000000791a */ /* 0x000fc80000000000 */
[----:B------:R-:W-:Y:S06]  /*b400*/  BAR.SYNC.DEFER_BLOCKING 0x0 ;  /* 0x0000000000007b1d */ /* 0x000fec0000010000 */
[----:B------:R-:W4:Y:S01]  /*b410*/  LDL.LU R152, [R1+0xd8] ;  /* 0x0000d80001987983 */ /* 0x000f220000300800 */
[C---:B------:R-:W-:Y:S02]  /*b420*/  LOP3.LUT R0, R3.reuse, 0x6, RZ, 0xfc, !PT ;  /* 0x0000000603007812 */ /* 0x040fe400078efcff */
[----:B--2---:R-:W-:Y:S02]  /*b430*/  ISETP.LT.AND P3, PT, R3, R186, !P0 ;  /* 0x000000ba0300720c */ /* 0x004fe40004761270 */
[----:B---3--:R-:W-:Y:S01]  /*b440*/  ISETP.LT.AND P4, PT, R191, UR4, !P0 ;  /* 0x00000004bf007c0c */ /* 0x008fe2000c781270 */
[----:B------:R-:W-:Y:S01]  /*b450*/  ULDC UR4, c[0x0][0x22c] ;  /* 0x00008b0000047ab9 */ /* 0x000fe20000000800 */
[----:B----4-:R-:W-:Y:S01]  /*b460*/  STSM.16.M88.4 [R190], R24 ;  /* 0x00000018be007844 */ /* 0x010fe20000000200 */
[----:B------:R-:W-:Y:S06]  /*b470*/  BAR.SYNC.DEFER_BLOCKING 0x0 ;  /* 0x0000000000007b1d */ /* 0x000fec0000010000 */
[----:B------:R-:W1:Y:S02]  /*b480*/  LDS.128 R4, [R189] ;  /* 0x00000000bd047984 */ /* 0x000e640000000c00 */
[----:B------:R-:W-:Y:S06]  /*b490*/  BAR.SYNC.DEFER_BLOCKING 0x0 ;  /* 0x0000000000007b1d */ /* 0x000fec0000010000 */
[----:B------:R-:W-:Y:S02]  /*b4a0*/  STSM.16.M88.4 [R190], R28 ;  /* 0x0000001cbe007844 */ /* 0x000fe40000000200 */
[----:B------:R-:W-:Y:S06]  /*b4b0*/  BAR.SYNC.DEFER_BLOCKING 0x0 ;  /* 0x0000000000007b1d */ /* 0x000fec0000010000 */
[----:B------:R-:W2:Y:S02]  /*b4c0*/  LDS.128 R8, [R189] ;  /* 0x00000000bd087984 */ /* 0x000ea40000000c00 */
[----:B------:R-:W-:Y:S06]  /*b4d0*/  BAR.SYNC.DEFER_BLOCKING 0x0 ;  /* 0x0000000000007b1d */ /* 0x000fec0000010000 */
[----:B------:R-:W-:Y:S02]  /*b4e0*/  STSM.16.M88.4 [R190], R32 ;  /* 0x00000020be007844 */ /* 0x000fe40000000200 */
[----:B------:R-:W-:Y:S06]  /*b4f0*/  BAR.SYNC.DEFER_BLOCKING 0x0 ;  /* 0x0000000000007b1d */ /* 0x000fec0000010000 */
[----:B------:R-:W3:Y:S02]  /*b500*/  LDS.128 R12, [R189] ;  /* 0x00000000bd0c7984 */ /* 0x000ee40000000c00 */
[----:B------:R-:W-:Y:S06]  /*b510*/  BAR.SYNC.DEFER_BLOCKING 0x0 ;  /* 0x0000000000007b1d */ /* 0x000fec0000010000 */
[----:B------:R-:W-:Y:S02]  /*b520*/  STSM.16.M88.4 [R190], R36 ;  /* 0x00000024be007844 */ /* 0x000fe40000000200 */
[----:B------:R-:W-:Y:S06]  /*b530*/  BAR.SYNC.DEFER_BLOCKING 0x0 ;  /* 0x0000000000007b1d */ /* 0x000fec0000010000 */
[----:B------:R-:W4:Y:S02]  /*b540*/  LDS.128 R16, [R189] ;  /* 0x00000000bd107984 */ /* 0x000f240000000c00 */
        /* <DEDUP_REMOVED lines=81> */
[----:B------:R1:W-:Y:S02]  /*ba60*/  STSM.16.M88.4 [R190], R120 ;  /* 0x00000078be007844 */ /* 0x0003e40000000200 */
        /* <DEDUP_REMOVED lines=18> */
[----:B------:R-:W-:Y:S01]  /*bb90*/  BAR.SYNC.DEFER_BLOCKING 0x0 ;  /* 0x0000000000007b1d */ /* 0x000fe20000010000 */
[----:B------:R-:W-:-:S05]  /*bba0*/  ISETP.LT.AND P2, PT, R2, UR4, !P0 ;  /* 0x0000000402007c0c */ /* 0x000fca000c741270 */
[----:B------:R-:W-:Y:S02]  /*bbb0*/  ULDC UR4, c[0x0][0x244] ;  /* 0x0000910000047ab9 */ /* 0x000fe40000000800 */
[----:B-1----:R-:W-:Y:S01]  /*bbc0*/  IMAD R120, R152, UR4, RZ ;  /* 0x0000000498787c24 */ /* 0x002fe2000f8e02ff */
[----:B------:R-:W-:Y:S01]  /*bbd0*/  STSM.16.M88.4 [R190], R140 ;  /* 0x0000008cbe007844 */ /* 0x000fe20000000200 */
[----:B------:R-:W-:Y:S01]  /*bbe0*/  BAR.SYNC.DEFER_BLOCKING 0x0 ;  /* 0x0000000000007b1d */ /* 0x000fe20000010000 */
[----:B------:R-:W-:-:S05]  /*bbf0*/  ISETP.LT.AND P1, PT, R0, UR5, !P0 ;  /* 0x0000000500007c0c */ /* 0x000fca000c721270 */
[----:B------:R-:W-:Y:S02]  /*bc00*/  ULDC.64 UR4, c[0x0][0x220] ;  /* 0x0000880000047ab9 */ /* 0x000fe40000000a00 */
[----:B------:R-:W1:Y:S01]  /*bc10*/  LDC R0, c[0x0][0x248] ;  /* 0x00009200ff007b82 */ /* 0x000e620000000800 */
[----:B------:R-:W-:Y:S01]  /*bc20*/  LEA R2, P5, R120, UR4, 0x2 ;  /* 0x0000000478027c11 */ /* 0x000fe2000f8a10ff */
[----:B------:R-:W-:-:S03]  /*bc30*/  ULDC UR4, c[0x0][0x22c] ;  /* 0x00008b0000047ab9 */ /* 0x000fc60000000800 */
[----:B--2---:R-:W-:Y:S01]  /*bc40*/  LEA.HI.X.SX32 R128, R120, UR5, 0x2, P5 ;  /* 0x0000000578807c11 */ /* 0x004fe2000a8f16ff */
[----:B------:R-:W-:Y:S01]  /*bc50*/  ULDC UR5, c[0x0][0x22c] ;  /* 0x00008b0000057ab9 */ /* 0x000fe20000000800 */
[----:B------:R-:W2:Y:S01]  /*bc60*/  LDS.128 R120, [R189] ;  /* 0x00000000bd787984 */ /* 0x000ea20000000c00 */
[----:B------:R-:W-:Y:S06]  /*bc70*/  BAR.SYNC.DEFER_BLOCKING 0x0 ;  /* 0x0000000000007b1d */ /* 0x000fec0000010000 */
[----:B------:R-:W-:Y:S02]  /*bc80*/  STSM.16.M88.4 [R190], R144 ;  /* 0x00000090be007844 */ /* 0x000fe40000000200 */
[----:B------:R-:W-:Y:S06]  /*bc90*/  BAR.SYNC.DEFER_BLOCKING 0x0 ;  /* 0x0000000000007b1d */ /* 0x000fec0000010000 */
[----:B------:R-:W2:Y:S02]  /*bca0*/  LDS.128 R124, [R189] ;  /* 0x00000000bd7c7984 */ /* 0x000ea40000000c00 */
[----:B------:R-:W-:Y:S01]  /*bcb0*/  BAR.SYNC.DEFER_BLOCKING 0x0 ;  /* 0x0000000000007b1d */ /* 0x000fe20000010000 */
[----:B-1----:R-:W-:-:S04]  /*bcc0*/  IMAD R129, R3, R0, RZ ;  /* 0x0000000003817224 */ /* 0x002fc800078e02ff */
[C---:B---3--:R-:W-:Y:S01]  /*bcd0*/  IMAD R133, R0.reuse, 0x2, R129 ;  /* 0x0000000200857824 */ /* 0x048fe200078e0281 */
[C---:B------:R-:W-:Y:S01]  /*bce0*/  LEA R130, P5, R129.reuse, R2, 0x2 ;  /* 0x0000000281827211 */ /* 0x040fe200078a10ff */
[----:B------:R-:W-:Y:S02]  /*bcf0*/  STSM.16.M88.4 [R190], R148 ;  /* 0x00000094be007844 */ /* 0x000fe40000000200 */
[C---:B------:R-:W-:Y:S01]  /*bd00*/  IMAD R137, R0.reuse, 0x2, R133 ;  /* 0x0000000200897824 */ /* 0x040fe200078e0285 */
[----:B------:R-:W-:Y:S01]  /*bd10*/  LEA.HI.X.SX32 R131, R129, R128, 0x2, P5 ;  /* 0x0000008081837211 */ /* 0x000fe200028f16ff */
[----:B------:R-:W-:Y:S01]  /*bd20*/  BAR.SYNC.DEFER_BLOCKING 0x0 ;  /* 0x0000000000007b1d */ /* 0x000fe20000010000 */
[----:B------:R-:W-:Y:S02]  /*bd30*/  LOP3.LUT R135, R3, 0x8, RZ, 0xfc, !PT ;  /* 0x0000000803877812 */ /* 0x000fe400078efcff */
[----:B------:R-:W-:Y:S02]  /*bd40*/  LEA R134, P6, R137, R2, 0x2 ;  /* 0x0000000289867211 */ /* 0x000fe400078c10ff */
[----:B------:R-:W-:Y:S01]  /*bd50*/  ISETP.LT.AND P5, PT, R135, UR4, !P0 ;  /* 0x0000000487007c0c */ /* 0x000fe2000c7a1270 */
[----:B------:R-:W-:Y:S01]  /*bd60*/  ULDC UR4, c[0x0][0x22c] ;  /* 0x00008b0000047ab9 */ /* 0x000fe20000000800 */
[----:B------:R-:W-:Y:S01]  /*bd70*/  LEA.HI.X.SX32 R135, R137, R128, 0x2, P6 ;  /* 0x0000008089877211 */ /* 0x000fe200030f16ff */
[----:B------:R-:W-:-:S04]  /*bd80*/  IMAD R137, R0, 0x2, R137 ;  /* 0x0000000200897824 */ /* 0x000fc800078e0289 */
[----:B------:R-:W-:Y:S01]  /*bd90*/  IMAD R139, R0, 0x2, R137 ;  /* 0x00000002008b7824 */ /* 0x000fe200078e0289 */
[----:B------:R1:W-:Y:S01]  /*bda0*/  @P3 STG.E desc[UR6][R130.64], R4 ;  /* 0x0000000482003986 */ /* 0x0003e2000c101906 */
[----:B------:R-:W-:-:S04]  /*bdb0*/  LEA R132, P3, R133, R2, 0x2 ;  /* 0x0000000285847211 */ /* 0x000fc800078610ff */
[----:B------:R-:W-:Y:S02]  /*bdc0*/  LEA.HI.X.SX32 R133, R133, R128, 0x2, P3 ;  /* 0x0000008085857211 */ /* 0x000fe400018f16ff */
[----:B------:R-:W-:-:S03]  /*bdd0*/  LEA R136, P6, R139, R2, 0x2 ;  /* 0x000000028b887211 */ /* 0x000fc600078c10ff */
[----:B------:R-:W-:Y:S04]  /*bde0*/  @P4 STG.E desc[UR6][R132.64], R5 ;  /* 0x0000000584004986 */ /* 0x000fe8000c101906 */
[----:B------:R3:W-:Y:S01]  /*bdf0*/  @P2 STG.E desc[UR6][R134.64], R6 ;  /* 0x0000000686002986 */ /* 0x0007e2000c101906 */
[----:B-1----:R-:W-:-:S04]  /*be00*/  LEA R130, P2, R137, R2, 0x2 ;  /* 0x0000000289827211 */ /* 0x002fc800078410ff */
[-C--:B------:R-:W-:Y:S02]  /*be10*/  LEA.HI.X.SX32 R131, R137, R128.reuse, 0x2, P2 ;  /* 0x0000008089837211 */ /* 0x080fe400010f16ff */
[----:B------:R-:W-:Y:S01]  /*be20*/  LEA.HI.X.SX32 R137, R139, R128, 0x2, P6 ;  /* 0x000000808b897211 */ /* 0x000fe200030f16ff */
[----:B------:R-:W-:Y:S01]  /*be30*/  IMAD R139, R0, 0x2, R139 ;  /* 0x00000002008b7824 */ /* 0x000fe200078e028b */
[----:B------:R-:W-:-:S03]  /*be40*/  LOP3.LUT R129, R3, 0xa, RZ, 0xfc, !PT ;  /* 0x0000000a03817812 */ /* 0x000fc600078efcff */
[C---:B---3--:R-:W-:Y:S01]  /*be50*/  IMAD R135, R0.reuse, 0x2, R139 ;  /* 0x0000000200877824 */ /* 0x048fe200078e028b */
[----:B------:R-:W-:Y:S01]  /*be60*/  ISETP.LT.AND P3, PT, R129, UR4, !P0 ;  /* 0x0000000481007c0c */ /* 0x000fe2000c761270 */
[----:B------:R-:W-:Y:S01]  /*be70*/  ULDC UR4, c[0x0][0x22c] ;  /* 0x00008b0000047ab9 */ /* 0x000fe20000000800 */
[----:B------:R-:W-:Y:S02]  /*be80*/  LOP3.LUT R129, R3, 0xc, RZ, 0xfc, !PT ;  /* 0x0000000c03817812 */ /* 0x000fe400078efcff */
[----:B------:R-:W-:Y:S02]  /*be90*/  LEA R132, P6, R135, R2, 0x2 ;  /* 0x0000000287847211 */ /* 0x000fe400078c10ff */
[----:B------:R-:W-:Y:S02]  /*bea0*/  LOP3.LUT R4, R3, 0xe, RZ, 0xfc, !PT ;  /* 0x0000000e03047812 */ /* 0x000fe400078efcff */
[----:B------:R-:W-:Y:S01]  /*beb0*/  LEA.HI.X.SX32 R133, R135, R128, 0x2, P6 ;  /* 0x0000008087857211 */ /* 0x000fe200030f16ff */
[----:B------:R-:W-:Y:S01]  /*bec0*/  IMAD R135, R0, 0x2, R135 ;  /* 0x0000000200877824 */ /* 0x000fe200078e0287 */
[----:B------:R-:W-:Y:S01]  /*bed0*/  ISETP.LT.AND P4, PT, R129, UR4, !P0 ;  /* 0x0000000481007c0c */ /* 0x000fe2000c781270 */
[----:B------:R-:W-:Y:S01]  /*bee0*/  ULDC UR4, c[0x0][0x22c] ;  /* 0x00008b0000047ab9 */ /* 0x000fe20000000800 */
[----:B------:R-:W-:Y:S01]  /*bef0*/  @P1 STG.E desc[UR6][R130.64], R7 ;  /* 0x0000000782001986 */ /* 0x000fe2000c101906 */
[----:B------:R-:W-:Y:S01]  /*bf00*/  ISETP.LT.AND P2, PT, R4, UR4, !P0 ;  /* 0x0000000404007c0c */ /* 0x000fe2000c741270 */
[----:B------:R-:W-:-:S02]  /*bf10*/  ULDC UR4, c[0x0][0x22c] ;  /* 0x00008b0000047ab9 */ /* 0x000fc40000000800 */
[----:B------:R1:W-:Y:S01]  /*bf20*/  @P5 STG.E desc[UR6][R136.64], R8 ;  /* 0x0000000888005986 */ /* 0x0003e2000c101906 */
[----:B------:R-:W-:Y:S02]  /*bf30*/  LEA R4, P1, R139, R2, 0x2 ;  /* 0x000000028b047211 */ /* 0x000fe400078210ff */
[----:B------:R-:W-:Y:S02]  /*bf40*/  LOP3.LUT R129, R3, 0x10, RZ, 0xfc, !PT ;  /* 0x0000001003817812 */ /* 0x000fe400078efcff */
[----:B------:R-:W-:Y:S01]  /*bf50*/  LEA.HI.X.SX32 R5, R139, R128, 0x2, P1 ;  /* 0x000000808b057211 */ /* 0x000fe200008f16ff */
[----:B-1----:R-:W-:Y:S01]  /*bf60*/  IMAD R137, R0, 0x2, R135 ;  /* 0x0000000200897824 */ /* 0x002fe200078e0287 */
[----:B------:R-:W-:Y:S02]  /*bf70*/  LOP3.LUT R6, R3, 0x12, RZ, 0xfc, !PT ;  /* 0x0000001203067812 */ /* 0x000fe400078efcff */
[----:B------:R-:W-:Y:S01]  /*bf80*/  ISETP.LT.AND P5, PT, R129, UR4, !P0 ;  /* 0x0000000481007c0c */ /* 0x000fe2000c7a1270 */
[----:B------:R-:W-:Y:S01]  /*bf90*/  ULDC UR4, c[0x0][0x22c] ;  /* 0x00008b0000047ab9 */ /* 0x000fe20000000800 */
[----:B------:R-:W-:Y:S01]  /*bfa0*/  LEA R130, P6, R137, R2, 0x2 ;  /* 0x0000000289827211 */ /* 0x000fe200078c10ff */
[----:B------:R1:W-:Y:S01]  /*bfb0*/  @P3 STG.E desc[UR6][R4.64], R9 ;  /* 0x0000000904003986 */ /* 0x0003e2000c101906 */
[----:B------:R-:W-:-:S02]  /*bfc0*/  LOP3.LUT R129, R3, 0x14, RZ, 0xfc, !PT ;  /* 0x0000001403817812 */ /* 0x000fc400078efcff */
[----:B------:R-:W-:Y:S01]  /*bfd0*/  LEA.HI.X.SX32 R131, R137, R128, 0x2, P6 ;  /* 0x0000008089837211 */ /* 0x000fe200030f16ff */
[----:B------:R-:W-:Y:S01]  /*bfe0*/  IMAD R137, R0, 0x2, R137 ;  /* 0x0000000200897824 */ /* 0x000fe200078e0289 */
[----:B------:R-:W-:Y:S01]  /*bff0*/  ISETP.LT.AND P1, PT, R6, UR4, !P0 ;  /* 0x0000000406007c0c */ /* 0x000fe2000c721270 */
[----:B------:R-:W-:Y:S01]  /*c000*/  ULDC UR4, c[0x0][0x22c] ;  /* 0x00008b0000047ab9 */ /* 0x000fe20000000800 */
[----:B------:R-:W-:Y:S01]  /*c010*/  LEA R6, P3, R135, R2, 0x2 ;  /* 0x0000000287067211 */ /* 0x000fe200078610ff */
[----:B------:R3:W-:Y:S01]  /*c020*/  @P4 STG.E desc[UR6][R132.64], R10 ;  /* 0x0000000a84004986 */ /* 0x0007e2000c101906 */
[----:B------:R-:W-:Y:S01]  /*c030*/  ISETP.LT.AND P4, PT, R129, UR4, !P0 ;  /* 0x0000000481007c0c */ /* 0x000fe2000c781270 */
[----:B------:R-:W-:Y:S01]  /*c040*/  IMAD R129, R0, 0x2, R137 ;  /* 0x0000000200817824 */ /* 0x000fe200078e0289 */
[----:B------:R-:W-:Y:S01]  /*c050*/  LOP3.LUT R8, R3, 0x16, RZ, 0xfc, !PT ;  /* 0x0000001603087812 */ /* 0x000fe200078efcff */
[----:B------:R-:W-:Y:S01]  /*c060*/  ULDC UR4, c[0x0][0x22c] ;  /* 0x00008b0000047ab9 */ /* 0x000fe20000000800 */
[----:B------:R-:W-:-:S02]  /*c070*/  LEA.HI.X.SX32 R7, R135, R128, 0x2, P3 ;  /* 0x0000008087077211 */ /* 0x000fc400018f16ff */
[----:B------:R-:W-:Y:S01]  /*c080*/  ISETP.LT.AND P3, PT, R8, UR4, !P0 ;  /* 0x0000000408007c0c */ /* 0x000fe2000c761270 */
[----:B------:R-:W-:Y:S01]  /*c090*/  ULDC UR4, c[0x0][0x22c] ;  /* 0x00008b0000047ab9 */ /* 0x000fe20000000800 */
[----:B-1----:R-:W-:Y:S01]  /*c0a0*/  LOP3.LUT R9, R3, 0x18, RZ, 0xfc, !PT ;  /* 0x0000001803097812 */ /* 0x002fe200078efcff */
[----:B------:R-:W-:Y:S01]  /*c0b0*/  @P2 STG.E desc[UR6][R6.64], R11 ;  /* 0x0000000b06002986 */ /* 0x000fe2000c101906 */
[----:B------:R-:W-:-:S03]  /*c0c0*/  LEA R8, P6, R129, R2, 0x2 ;  /* 0x0000000281087211 */ /* 0x000fc600078c10ff */
[----:B------:R1:W-:Y:S01]  /*c0d0*/  @P5 STG.E desc[UR6][R130.64], R12 ;  /* 0x0000000c82005986 */ /* 0x0003e2000c101906 */
[----:B------:R-:W-:Y:S01]  /*c0e0*/  ISETP.LT.AND P5, PT, R9, UR4, !P0 ;  /* 0x0000000409007c0c */ /* 0x000fe2000c7a1270 */
[----:B------:R-:W-:Y:S01]  /*c0f0*/  ULDC UR4, c[0x0][0x22c] ;  /* 0x00008b0000047ab9 */ /* 0x000fe20000000800 */
[----:B------:R-:W-:Y:S01]  /*c100*/  LEA.HI.X.SX32 R9, R129, R128, 0x2, P6 ;  /* 0x0000008081097211 */ /* 0x000fe200030f16ff */
[C---:B------:R-:W-:Y:S01]  /*c110*/  IMAD R129, R0.reuse, 0x2, R129 ;  /* 0x0000000200817824 */ /* 0x040fe200078e0281 */
[----:B------:R-:W-:Y:S02]  /*c120*/  LEA R4, P2, R137, R2, 0x2 ;  /* 0x0000000289047211 */ /* 0x000fe400078410ff */
[----:B---3--:R-:W-:Y:S02]  /*c130*/  LOP3.LUT R10, R3, 0x1a, RZ, 0xfc, !PT ;  /* 0x0000001a030a7812 */ /* 0x008fe400078efcff */
[----:B------:R-:W-:Y:S01]  /*c140*/  LEA.HI.X.SX32 R5, R137, R128, 0x2, P2 ;  /* 0x0000008089057211 */ /* 0x000fe200010f16ff */
[----:B-1----:R-:W-:Y:S01]  /*c150*/  IMAD R131, R0, 0x2, R129 ;  /* 0x0000000200837824 */ /* 0x002fe200078e0281 */
[----:B------:R-:W-:-:S02]  /*c160*/  ISETP.LT.AND P2, PT, R10, UR4, !P0 ;  /* 0x000000040a007c0c */ /* 0x000fc4000c741270 */
[----:B------:R-:W-:Y:S01]  /*c170*/  LOP3.LUT R11, R3, 0x1c, RZ, 0xfc, !PT ;  /* 0x0000001c030b7812 */ /* 0x000fe200078efcff */
[----:B------:R1:W-:Y:S01]  /*c180*/  @P1 STG.E desc[UR6][R4.64], R13 ;  /* 0x0000000d04001986 */ /* 0x0003e2000c101906 */
[----:B------:R-:W-:Y:S01]  /*c190*/  LEA R10, P6, R131, R2, 0x2 ;  /* 0x00000002830a7211 */ /* 0x000fe200078c10ff */
[----:B------:R-:W-:Y:S02]  /*c1a0*/  ULDC UR4, c[0x0][0x22c] ;  /* 0x00008b0000047ab9 */ /* 0x000fe40000000800 */
[----:B------:R3:W-:Y:S01]  /*c1b0*/  @P4 STG.E desc[UR6][R8.64], R14 ;  /* 0x0000000e08004986 */ /* 0x0007e2000c101906 */
[----:B------:R-:W-:Y:S01]  /*c1c0*/  ISETP.LT.AND P4, PT, R11, UR4, !P0 ;  /* 0x000000040b007c0c */ /* 0x000fe2000c781270 */
[----:B------:R-:W-:Y:S01]  /*c1d0*/  ULDC UR4, c[0x0][0x22c] ;  /* 0x00008b0000047ab9 */ /* 0x000fe20000000800 */
[----:B------:R-:W-:Y:S01]  /*c1e0*/  LEA.HI.X.SX32 R11, R131, R128, 0x2, P6 ;  /* 0x00000080830b7211 */ /* 0x000fe200030f16ff */
[----:B------:R-:W-:Y:S01]  /*c1f0*/  IMAD R131, R0, 0x2, R131 ;  /* 0x0000000200837824 */ /* 0x000fe200078e0283 */
[----:B------:R-:W-:-:S02]  /*c200*/  LEA R6, P1, R129, R2, 0x2 ;  /* 0x0000000281067211 */ /* 0x000fc400078210ff */
[----:B------:R-:W-:Y:S01]  /*c210*/  LOP3.LUT R12, R3, 0x1e, RZ, 0xfc, !PT ;  /* 0x0000001e030c7812 */ /* 0x000fe200078efcff */
[----:B-1----:R-:W-:Y:S01]  /*c220*/  IMAD R13, R0, 0x2, R131 ;  /* 0x00000002000d7824 */ /* 0x002fe200078e0283 */
[----:B------:R-:W-:Y:S02]  /*c230*/  LEA.HI.X.SX32 R7, R129, R128, 0x2, P1 ;  /* 0x0000008081077211 */ /* 0x000fe400008f16ff */
[----:B------:R-:W-:Y:S01]  /*c240*/  ISETP.LT.AND P1, PT, R12, UR4, !P0 ;  /* 0x000000040c007c0c */ /* 0x000fe2000c721270 */
[----:B------:R-:W-:Y:S01]  /*c250*/  ULDC UR4, c[0x0][0x22c] ;  /* 0x00008b0000047ab9 */ /* 0x000fe20000000800 */
[----:B---3--:R-:W-:Y:S01]  /*c260*/  LOP3.LUT R9, R3, 0x20, RZ, 0xfc, !PT ;  /* 0x0000002003097812 */ /* 0x008fe200078efcff */
[----:B------:R1:W-:Y:S01]  /*c270*/  @P3 STG.E desc[UR6][R6.64], R15 ;  /* 0x0000000f06003986 */ /* 0x0003e2000c101906 */
[----:B------:R-:W-:-:S03]  /*c280*/  LEA R8, P6, R13, R2, 0x2 ;  /* 0x000000020d087211 */ /* 0x000fc600078c10ff */
[----:B----4-:R3:W-:Y:S01]  /*c290*/  @P5 STG.E desc[UR6][R10.64], R16 ;  /* 0x000000100a005986 */ /* 0x0107e2000c101906 */
[----:B------:R-:W-:Y:S01]  /*c2a0*/  ISETP.LT.AND P5, PT, R9, UR4, !P0 ;  /* 0x0000000409007c0c */ /* 0x000fe2000c7a1270 */
[----:B------:R-:W-:Y:S01]  /*c2b0*/  ULDC UR4, c[0x0][0x22c] ;  /* 0x00008b0000047ab9 */ /* 0x000fe20000000800 */
[----:B------:R-:W-:Y:S01]  /*c2c0*/  LEA.HI.X.SX32 R9, R13, R128, 0x2, P6 ;  /* 0x000000800d097211 */ /* 0x000fe200030f16ff */
[C---:B------:R-:W-:Y:S01]  /*c2d0*/  IMAD R13, R0.reuse, 0x2, R13 ;  /* 0x00000002000d7824 */ /* 0x040fe200078e020d */
[----:B------:R-:W-:Y:S02]  /*c2e0*/  LEA R4, P3, R131, R2, 0x2 ;  /* 0x0000000283047211 */ /* 0x000fe400078610ff */
[----:B------:R-:W-:Y:S01]  /*c2f0*/  LOP3.LUT R12, R3, 0x22, RZ, 0xfc, !PT ;  /* 0x00000022030c7812 */ /* 0x000fe200078efcff */
[----:B-1----:R-:W-:Y:S01]  /*c300*/  IMAD R15, R0, 0x2, R13 ;  /* 0x00000002000f7824 */ /* 0x002fe200078e020d */
[----:B------:R-:W-:Y:S02]  /*c310*/  LEA.HI.X.SX32 R5, R131, R128, 0x2, P3 ;  /* 0x0000008083057211 */ /* 0x000fe400018f16ff */
[----:B------:R-:W-:Y:S01]  /*c320*/  ISETP.LT.AND P3, PT, R12, UR4, !P0 ;  /* 0x000000040c007c0c */ /* 0x000fe2000c761270 */
[----:B------:R-:W-:Y:S01]  /*c330*/  ULDC UR4, c[0x0][0x22c] ;  /* 0x00008b0000047ab9 */ /* 0x000fe20000000800 */
[----:B---3--:R-:W-:Y:S01]  /*c340*/  LOP3.LUT R11, R3, 0x24, RZ, 0xfc, !PT ;  /* 0x00000024030b7812 */ /* 0x008fe200078efcff */
[----:B------:R-:W-:Y:S01]  /*c350*/  @P2 STG.E desc[UR6][R4.64], R17 ;  /* 0x0000001104002986 */ /* 0x000fe2000c101906 */
[----:B------:R-:W-:-:S03]  /*c360*/  LEA R10, P6, R15, R2, 0x2 ;  /* 0x000000020f0a7211 */ /* 0x000fc600078c10ff */
[----:B------:R1:W-:Y:S01]  /*c370*/  @P4 STG.E desc[UR6][R8.64], R18 ;  /* 0x0000001208004986 */ /* 0x0003e2000c101906 */
[----:B------:R-:W-:Y:S01]  /*c380*/  ISETP.LT.AND P4, PT, R11, UR4, !P0 ;  /* 0x000000040b007c0c */ /* 0x000fe2000c781270 */
[----:B------:R-:W-:Y:S01]  /*c390*/  ULDC UR4, c[0x0][0x22c] ;  /* 0x00008b0000047ab9 */ /* 0x000fe20000000800 */
[----:B------:R-:W-:Y:S02]  /*c3a0*/  LEA R6, P2, R13, R2, 0x2 ;  /* 0x000000020d067211 */ /* 0x000fe400078410ff */
[-C--:B------:R-:W-:Y:S01]  /*c3b0*/  LEA.HI.X.SX32 R11, R15, R128.reuse, 0x2, P6 ;  /* 0x000000800f0b7211 */ /* 0x080fe200030f16ff */
[C---:B------:R-:W-:Y:S01]  /*c3c0*/  IMAD R15, R0.reuse, 0x2, R15 ;  /* 0x00000002000f7824 */ /* 0x040fe200078e020f */
[----:B------:R-:W-:Y:S02]  /*c3d0*/  LEA.HI.X.SX32 R7, R13, R128, 0x2, P2 ;  /* 0x000000800d077211 */ /* 0x000fe400010f16ff */
[C---:B------:R-:W-:Y:S01]  /*c3e0*/  LOP3.LUT R12, R3.reuse, 0x26, RZ, 0xfc, !PT ;  /* 0x00000026030c7812 */ /* 0x040fe200078efcff */
[----:B------:R-:W-:Y:S01]  /*c3f0*/  IMAD R13, R0, 0x2, R15 ;  /* 0x00000002000d7824 */ /* 0x000fe200078e020f */
[----:B-1----:R-:W-:Y:S01]  /*c400*/  LOP3.LUT R9, R3, 0x28, RZ, 0xfc, !PT ;  /* 0x0000002803097812 */ /* 0x002fe200078efcff */
[----:B------:R-:W-:Y:S01]  /*c410*/  @P1 STG.E desc[UR6][R6.64], R19 ;  /* 0x0000001306001986 */ /* 0x000fe2000c101906 */
[----:B------:R-:W-:Y:S01]  /*c420*/  ISETP.LT.AND P2, PT, R12, UR4, !P0 ;  /* 0x000000040c007c0c */ /* 0x000fe2000c741270 */
[----:B------:R-:W-:Y:S01]  /*c430*/  ULDC UR4, c[0x0][0x22c] ;  /* 0x00008b0000047ab9 */ /* 0x000fe20000000800 */
[-C--:B------:R-:W-:Y:S01]  /*c440*/  LEA R8, P6, R13, R2.reuse, 0x2 ;  /* 0x000000020d087211 */ /* 0x080fe200078c10ff */
[----:B------:R1:W-:Y:S01]  /*c450*/  @P5 STG.E desc[UR6][R10.64], R20 ;  /* 0x000000140a005986 */ /* 0x0003e2000c101906 */
[----:B------:R-:W-:Y:S01]  /*c460*/  ISETP.LT.AND P5, PT, R9, UR4, !P0 ;  /* 0x0000000409007c0c */ /* 0x000fe2000c7a1270 */
[----:B------:R-:W-:Y:S01]  /*c470*/  ULDC UR4, c[0x0][0x22c] ;  /* 0x00008b0000047ab9 */ /* 0x000fe20000000800 */
[----:B------:R-:W-:-:S02]  /*c480*/  LEA R4, P1, R15, R2, 0x2 ;  /* 0x000000020f047211 */ /* 0x000fc400078210ff */
        /* <DEDUP_REMOVED lines=55> */
[----:B------:R-:W-:Y:S01]  /*c800*/  LEA R4, P3, R15, R2, 0x2 ;  /* 0x000000020f047211 */ /* 0x000fe200078610ff */
[----:B------:R-:W3:Y:S01]  /*c810*/  LDS.128 R24, [R189] ;  /* 0x00000000bd187984 */ /* 0x000ee20000000c00 */
[-C--:B------:R-:W-:Y:S01]  /*c820*/  LEA.HI.X.SX32 R9, R13, R128.reuse, 0x2, P6 ;  /* 0x000000800d097211 */ /* 0x080fe200030f16ff */
[----:B------:R-:W-:Y:S01]  /*c830*/  IMAD R13, R0, 0x2, R13 ;  /* 0x00000002000d7824 */ /* 0x000fe200078e020d */
[----:B------:R-:W-:-:S02]  /*c840*/  LEA.HI.X.SX32 R5, R15, R128, 0x2, P3 ;  /* 0x000000800f057211 */ /* 0x000fc400018f16ff */
        /* <DEDUP_REMOVED lines=521> */
[----:B------:R1:W-:Y:S01]  /*e8e0*/  @P1 STG.E desc[UR6][R6.64], R103 ;  /* 0x0000006706001986 */ /* 0x0003e2000c101906 */
[----:B------:R-:W-:Y:S01]  /*e8f0*/  ISETP.LT.AND P2, PT, R12, UR4, !P0 ;  /* 0x000000040c007c0c */ /* 0x000fe2000c741270 */
[----:B------:R-:W-:Y:S01]  /*e900*/  ULDC UR4, c[0x0][0x22c] ;  /* 0x00008b0000047ab9 */ /* 0x000fe20000000800 */
[-C--:B------:R-:W-:Y:S01]  /*e910*/  LEA R8, P6, R13, R2.reuse, 0x2 ;  /* 0x000000020d087211 */ /* 0x080fe200078c10ff */
[----:B------:R4:W-:Y:S01]  /*e920*/  @P5 STG.E desc[UR6][R10.64], R104 ;  /* 0x000000680a005986 */ /* 0x0009e2000c101906 */
[----:B------:R-:W-:-:S02]  /*e930*/  LEA R4, P1, R15, R2, 0x2 ;  /* 0x000000020f047211 */ /* 0x000fc400078210ff */
[----:B------:R-:W-:Y:S01]  /*e940*/  ISETP.LT.AND P5, PT, R9, UR4, !P0 ;  /* 0x0000000409007c0c */ /* 0x000fe2000c7a1270 */
[----:B------:R-:W-:Y:S01]  /*e950*/  ULDC UR4, c[0x0][0x22c] ;  /* 0x00008b0000047ab9 */ /* 0x000fe20000000800 */
[-C--:B------:R-:W-:Y:S01]  /*e960*/  LEA.HI.X.SX32 R9, R13, R128.reuse, 0x2, P6 ;  /* 0x000000800d097211 */ /* 0x080fe200030f16ff */
[C---:B------:R-:W-:Y:S01]  /*e970*/  IMAD R13, R0.reuse, 0x2, R13 ;  /* 0x00000002000d7824 */ /* 0x040fe200078e020d */
[----:B------:R-:W-:Y:S02]  /*e980*/  LEA.HI.X.SX32 R5, R15, R128, 0x2, P1 ;  /* 0x000000800f057211 */ /* 0x000fe400008f16ff */
[----:B------:R-:W-:Y:S01]  /*e990*/  LOP3.LUT R12, R3, 0xd2, RZ, 0xfc, !PT ;  /* 0x000000d2030c7812 */ /* 0x000fe200078efcff */
[----:B------:R-:W-:Y:S02]  /*e9a0*/  IMAD R15, R0, 0x2, R13 ;  /* 0x00000002000f7824 */ /* 0x000fe400078e020d */
[----:B------:R-:W-:Y:S01]  /*e9b0*/  @P3 STG.E desc[UR6][R4.64], R105 ;  /* 0x0000006904003986 */ /* 0x000fe2000c101906 */
[----:B-1----:R-:W-:-:S02]  /*e9c0*/  LEA R6, P3, R13, R2, 0x2 ;  /* 0x000000020d067211 */ /* 0x002fc400078610ff */
[----:B----4-:R-:W-:Y:S01]  /*e9d0*/  LOP3.LUT R11, R3, 0xd4, RZ, 0xfc, !PT ;  /* 0x000000d4030b7812 */ /* 0x010fe200078efcff */
[----:B------:R1:W-:Y:S01]  /*e9e0*/  @P4 STG.E desc[UR6][R8.64], R106 ;  /* 0x0000006a08004986 */ /* 0x0003e2000c101906 */
[----:B------:R-:W-:Y:S01]  /*e9f0*/  ISETP.LT.AND P1, PT, R12, UR4, !P0 ;  /* 0x000000040c007c0c */ /* 0x000fe2000c721270 */
[----:B------:R-:W-:Y:S01]  /*ea00*/  ULDC UR4, c[0x0][0x22c] ;  /* 0x00008b0000047ab9 */ /* 0x000fe20000000800 */
[----:B------:R-:W-:Y:S02]  /*ea10*/  LEA R10, P4, R15, R2, 0x2 ;  /* 0x000000020f0a7211 */ /* 0x000fe400078810ff */
[-C--:B------:R-:W-:Y:S02]  /*ea20*/  LEA.HI.X.SX32 R7, R13, R128.reuse, 0x2, P3 ;  /* 0x000000800d077211 */ /* 0x080fe400018f16ff */
[----:B------:R-:W-:Y:S01]  /*ea30*/  ISETP.LT.AND P3, PT, R11, UR4, !P0 ;  /* 0x000000040b007c0c */ /* 0x000fe2000c761270 */
[----:B------:R-:W-:Y:S01]  /*ea40*/  ULDC UR4, c[0x0][0x22c] ;  /* 0x00008b0000047ab9 */ /* 0x000fe20000000800 */
[----:B------:R-:W-:Y:S01]  /*ea50*/  LEA.HI.X.SX32 R11, R15, R128, 0x2, P4 ;  /* 0x000000800f0b7211 */ /* 0x000fe200020f16ff */
[----:B------:R-:W-:Y:S01]  /*ea60*/  IMAD R15, R0, 0x2, R15 ;  /* 0x00000002000f7824 */ /* 0x000fe200078e020f */
[----:B------:R-:W-:-:S03]  /*ea70*/  LOP3.LUT R12, R3, 0xd6, RZ, 0xfc, !PT ;  /* 0x000000d6030c7812 */ /* 0x000fc600078efcff */
        /* <DEDUP_REMOVED lines=9> */
[----:B------:R-:W-:Y:S02]  /*eb10*/  LEA R4, P2, R15, R2, 0x2 ;  /* 0x000000020f047211 */ /* 0x000fe400078410ff */
        /* <DEDUP_REMOVED lines=43> */
[----:B------:R-:W-:Y:S01]  /*edd0*/  IMAD R15, R0, 0x2, R15 ;  /* 0x00000002000f7824 */ /* 0x000fe200078e020f */
[----:B------:R-:W-:-:S03]  /*ede0*/  LEA.HI.X.SX32 R7, R13, R128, 0x2, P2 ;  /* 0x000000800d077211 */ /* 0x000fc600010f16ff */
[----:B------:R-:W-:Y:S01]  /*edf0*/  IMAD R13, R0, 0x2, R15 ;  /* 0x00000002000d7824 */ /* 0x000fe200078e020f */
[C---:B------:R-:W-:Y:S01]  /*ee00*/  LOP3.LUT R12, R3.reuse, 0xe6, RZ, 0xfc, !PT ;  /* 0x000000e6030c7812 */ /* 0x040fe200078efcff */
[----:B------:R4:W-:Y:S01]  /*ee10*/  @P1 STG.E desc[UR6][R6.64], R115 ;  /* 0x0000007306001986 */ /* 0x0009e2000c101906 */
[----:B-1----:R-:W-:Y:S02]  /*ee20*/  LOP3.LUT R9, R3, 0xea, RZ, 0xfc, !PT ;  /* 0x000000ea03097812 */ /* 0x002fe400078efcff */
[-C--:B------:R-:W-:Y:S01]  /*ee30*/  LEA R8, P6, R13, R2.reuse, 0x2 ;  /* 0x000000020d087211 */ /* 0x080fe200078c10ff */
[----:B------:R1:W-:Y:S01]  /*ee40*/  @P5 STG.E desc[UR6][R10.64], R116 ;  /* 0x000000740a005986 */ /* 0x0003e2000c101906 */
[----:B------:R-:W-:Y:S02]  /*ee50*/  LEA R4, P1, R15, R2, 0x2 ;  /* 0x000000020f047211 */ /* 0x000fe400078210ff */
[----:B------:R-:W-:Y:S01]  /*ee60*/  ISETP.LT.AND P2, PT, R12, UR4, !P0 ;  /* 0x000000040c007c0c */ /* 0x000fe2000c741270 */
[----:B------:R-:W-:Y:S01]  /*ee70*/  ULDC UR4, c[0x0][0x22c] ;  /* 0x00008b0000047ab9 */ /* 0x000fe20000000800 */
[----:B------:R-:W-:-:S02]  /*ee80*/  ISETP.LT.AND P5, PT, R9, UR5, !P0 ;  /* 0x0000000509007c0c */ /* 0x000fc4000c7a1270 */
[----:B------:R-:W-:Y:S02]  /*ee90*/  LOP3.LUT R12, R3, 0xe8, RZ, 0xfc, !PT ;  /* 0x000000e8030c7812 */ /* 0x000fe400078efcff */
[-C--:B------:R-:W-:Y:S01]  /*eea0*/  LEA.HI.X.SX32 R9, R13, R128.reuse, 0x2, P6 ;  /* 0x000000800d097211 */ /* 0x080fe200030f16ff */
[C---:B------:R-:W-:Y:S01]  /*eeb0*/  IMAD R13, R0.reuse, 0x2, R13 ;  /* 0x00000002000d7824 */ /* 0x040fe200078e020d */
[----:B------:R-:W-:Y:S02]  /*eec0*/  LEA.HI.X.SX32 R5, R15, R128, 0x2, P1 ;  /* 0x000000800f057211 */ /* 0x000fe400008f16ff */
[----:B----4-:R-:W-:Y:S01]  /*eed0*/  LOP3.LUT R6, R3, 0xec, RZ, 0xfc, !PT ;  /* 0x000000ec03067812 */ /* 0x010fe200078efcff */
[----:B------:R-:W-:Y:S01]  /*eee0*/  IMAD R15, R0, 0x2, R13 ;  /* 0x00000002000f7824 */ /* 0x000fe200078e020d */
[----:B------:R-:W-:Y:S01]  /*eef0*/  ISETP.LT.AND P1, PT, R12, UR4, !P0 ;  /* 0x000000040c007c0c */ /* 0x000fe2000c721270 */
[----:B------:R-:W-:Y:S01]  /*ef00*/  ULDC UR4, c[0x0][0x22c] ;  /* 0x00008b0000047ab9 */ /* 0x000fe20000000800 */
[----:B------:R4:W-:Y:S01]  /*ef10*/  @P4 STG.E desc[UR6][R4.64], R117 ;  /* 0x0000007504004986 */ /* 0x0009e2000c101906 */
[----:B------:R-:W-:Y:S01]  /*ef20*/  ISETP.LT.AND P4, PT, R6, UR4, !P0 ;  /* 0x0000000406007c0c */ /* 0x000fe2000c781270 */
[----:B------:R-:W-:-:S02]  /*ef30*/  ULDC UR4, c[0x0][0x22c] ;  /* 0x00008b0000047ab9 */ /* 0x000fc40000000800 */
[----:B------:R2:W-:Y:S01]  /*ef40*/  @P3 STG.E desc[UR6][R8.64], R118 ;  /* 0x0000007608003986 */ /* 0x0005e2000c101906 */
[-C--:B------:R-:W-:Y:S02]  /*ef50*/  LEA R6, P3, R13, R2.reuse, 0x2 ;  /* 0x000000020d067211 */ /* 0x080fe400078610ff */
[----:B-1----:R-:W-:Y:S02]  /*ef60*/  LOP3.LUT R11, R3, 0xee, RZ, 0xfc, !PT ;  /* 0x000000ee030b7812 */ /* 0x002fe400078efcff */
[----:B------:R-:W-:Y:S02]  /*ef70*/  LEA R10, P6, R15, R2, 0x2 ;  /* 0x000000020f0a7211 */ /* 0x000fe400078c10ff */
[-C--:B------:R-:W-:Y:S02]  /*ef80*/  LEA.HI.X.SX32 R7, R13, R128.reuse, 0x2, P3 ;  /* 0x000000800d077211 */ /* 0x080fe400018f16ff */
[----:B------:R-:W-:Y:S01]  /*ef90*/  ISETP.LT.AND P3, PT, R11, UR4, !P0 ;  /* 0x000000040b007c0c */ /* 0x000fe2000c761270 */
[----:B------:R-:W-:Y:S01]  /*efa0*/  ULDC UR4, c[0x0][0x22c] ;  /* 0x00008b0000047ab9 */ /* 0x000fe20000000800 */
[----:B------:R-:W-:Y:S01]  /*efb0*/  LEA.HI.X.SX32 R11, R15, R128, 0x2, P6 ;  /* 0x000000800f0b7211 */ /* 0x000fe200030f16ff */
[----:B------:R-:W-:Y:S01]  /*efc0*/  IMAD R15, R0, 0x2, R15 ;  /* 0x00000002000f7824 */ /* 0x000fe200078e020f */
[C---:B----4-:R-:W-:Y:S01]  /*efd0*/  LOP3.LUT R4, R3.reuse, 0xf0, RZ, 0xfc, !PT ;  /* 0x000000f003047812 */ /* 0x050fe200078efcff */
[----:B------:R1:W-:Y:S01]  /*efe0*/  @P2 STG.E desc[UR6][R6.64], R119 ;  /* 0x0000007706002986 */ /* 0x0003e2000c101906 */
[----:B------:R-:W-:-:S02]  /*eff0*/  LOP3.LUT R5, R3, 0xf2, RZ, 0xfc, !PT ;  /* 0x000000f203057812 */ /* 0x000fc400078efcff */
[----:B------:R-:W-:Y:S01]  /*f000*/  ISETP.LT.AND P2, PT, R4, UR4, !P0 ;  /* 0x0000000404007c0c */ /* 0x000fe2000c741270 */
[----:B------:R-:W-:Y:S01]  /*f010*/  ULDC UR4, c[0x0][0x22c] ;  /* 0x00008b0000047ab9 */ /* 0x000fe20000000800 */
[----:B------:R-:W-:Y:S01]  /*f020*/  LEA R4, P6, R15, R2, 0x2 ;  /* 0x000000020f047211 */ /* 0x000fe200078c10ff */
[C---:B--2---:R-:W-:Y:S01]  /*f030*/  IMAD R9, R0.reuse, 0x2, R15 ;  /* 0x0000000200097824 */ /* 0x044fe200078e020f */
[----:B------:R2:W-:Y:S01]  /*f040*/  @P1 STG.E desc[UR6][R10.64], R120 ;  /* 0x000000780a001986 */ /* 0x0005e2000c101906 */
[----:B------:R-:W-:Y:S01]  /*f050*/  ISETP.LT.AND P1, PT, R5, UR4, !P0 ;  /* 0x0000000405007c0c */ /* 0x000fe2000c721270 */
[----:B------:R-:W-:Y:S01]  /*f060*/  ULDC UR4, c[0x0][0x22c] ;  /* 0x00008b0000047ab9 */ /* 0x000fe20000000800 */
[----:B------:R-:W-:Y:S01]  /*f070*/  LEA.HI.X.SX32 R5, R15, R128, 0x2, P6 ;  /* 0x000000800f057211 */ /* 0x000fe200030f16ff */
[----:B------:R-:W-:Y:S01]  /*f080*/  IMAD R13, R0, 0x2, R9 ;  /* 0x00000002000d7824 */ /* 0x000fe200078e0209 */
[----:B------:R-:W-:Y:S02]  /*f090*/  LOP3.LUT R8, R3, 0xf4, RZ, 0xfc, !PT ;  /* 0x000000f403087812 */ /* 0x000fe400078efcff */
[C---:B-1----:R-:W-:Y:S01]  /*f0a0*/  LEA R6, P6, R9.reuse, R2, 0x2 ;  /* 0x0000000209067211 */ /* 0x042fe200078c10ff */
[----:B------:R1:W-:Y:S01]  /*f0b0*/  @P5 STG.E desc[UR6][R4.64], R121 ;  /* 0x0000007904005986 */ /* 0x0003e2000c101906 */
[----:B------:R-:W-:Y:S01]  /*f0c0*/  ISETP.LT.AND P5, PT, R8, UR4, !P0 ;  /* 0x0000000408007c0c */ /* 0x000fe2000c7a1270 */
[C---:B------:R-:W-:Y:S01]  /*f0d0*/  IMAD R15, R0.reuse, 0x2, R13 ;  /* 0x00000002000f7824 */ /* 0x040fe200078e020d */
[----:B------:R-:W-:Y:S01]  /*f0e0*/  LEA.HI.X.SX32 R7, R9, R128, 0x2, P6 ;  /* 0x0000008009077211 */ /* 0x000fe200030f16ff */
[----:B------:R-:W-:Y:S01]  /*f0f0*/  ULDC UR4, c[0x0][0x22c] ;  /* 0x00008b0000047ab9 */ /* 0x000fe20000000800 */
[----:B------:R-:W-:Y:S01]  /*f100*/  LEA R8, P6, R13, R2, 0x2 ;  /* 0x000000020d087211 */ /* 0x000fe200078c10ff */
[----:B------:R-:W-:-:S03]  /*f110*/  IMAD R17, R0, 0x2, R15 ;  /* 0x0000000200117824 */ /* 0x000fc600078e020f */
[----:B------:R-:W-:Y:S01]  /*f120*/  LEA.HI.X.SX32 R9, R13, R128, 0x2, P6 ;  /* 0x000000800d097211 */ /* 0x000fe200030f16ff */
[----:B------:R4:W-:Y:S01]  /*f130*/  @P4 STG.E desc[UR6][R6.64], R122 ;  /* 0x0000007a06004986 */ /* 0x0009e2000c101906 */
[----:B--2---:R-:W-:Y:S01]  /*f140*/  LOP3.LUT R10, R3, 0xf6, RZ, 0xfc, !PT ;  /* 0x000000f6030a7812 */ /* 0x004fe200078efcff */
[C---:B------:R-:W-:Y:S02]  /*f150*/  IMAD R13, R0.reuse, 0x2, R17 ;  /* 0x00000002000d7824 */ /* 0x040fe400078e0211 */
[----:B------:R2:W-:Y:S01]  /*f160*/  @P3 STG.E desc[UR6][R8.64], R123 ;  /* 0x0000007b08003986 */ /* 0x0005e2000c101906 */
[----:B-1----:R-:W-:Y:S01]  /*f170*/  LEA R4, P3, R15, R2, 0x2 ;  /* 0x000000020f047211 */ /* 0x002fe200078610ff */
[----:B------:R-:W-:Y:S01]  /*f180*/  IMAD R19, R0, 0x2, R13 ;  /* 0x0000000200137824 */ /* 0x000fe200078e020d */
[----:B------:R-:W-:Y:S01]  /*f190*/  ISETP.LT.AND P4, PT, R10, UR4, !P0 ;  /* 0x000000040a007c0c */ /* 0x000fe2000c781270 */
[----:B------:R-:W-:Y:S01]  /*f1a0*/  ULDC UR4, c[0x0][0x22c] ;  /* 0x00008b0000047ab9 */ /* 0x000fe20000000800 */
[----:B------:R-:W-:-:S02]  /*f1b0*/  LOP3.LUT R11, R3, 0xf8, RZ, 0xfc, !PT ;  /* 0x000000f8030b7812 */ /* 0x000fc400078efcff */
[----:B------:R-:W-:Y:S02]  /*f1c0*/  LEA R10, P6, R17, R2, 0x2 ;  /* 0x00000002110a7211 */ /* 0x000fe400078c10ff */
[-C--:B------:R-:W-:Y:S01]  /*f1d0*/  LEA.HI.X.SX32 R5, R15, R128.reuse, 0x2, P3 ;  /* 0x000000800f057211 */ /* 0x080fe200018f16ff */
[C---:B------:R-:W-:Y:S01]  /*f1e0*/  IMAD R15, R0.reuse, 0x2, R19 ;  /* 0x00000002000f7824 */ /* 0x040fe200078e0213 */
[----:B------:R-:W-:Y:S01]  /*f1f0*/  ISETP.LT.AND P3, PT, R11, UR4, !P0 ;  /* 0x000000040b007c0c */ /* 0x000fe2000c761270 */
[----:B------:R-:W-:Y:S01]  /*f200*/  ULDC UR4, c[0x0][0x22c] ;  /* 0x00008b0000047ab9 */ /* 0x000fe20000000800 */
[----:B------:R-:W-:Y:S02]  /*f210*/  LEA.HI.X.SX32 R11, R17, R128, 0x2, P6 ;  /* 0x00000080110b7211 */ /* 0x000fe400030f16ff */
[----:B----4-:R-:W-:Y:S01]  /*f220*/  LOP3.LUT R6, R3, 0xfa, RZ, 0xfc, !PT ;  /* 0x000000fa03067812 */ /* 0x010fe200078efcff */
[----:B------:R1:W-:Y:S01]  /*f230*/  @P2 STG.E desc[UR6][R4.64], R124 ;  /* 0x0000007c04002986 */ /* 0x0003e2000c101906 */
[----:B------:R-:W-:-:S02]  /*f240*/  IMAD R17, R0, 0x2, R15 ;  /* 0x0000000200117824 */ /* 0x000fc400078e020f */
[----:B------:R-:W-:Y:S01]  /*f250*/  ISETP.LT.AND P2, PT, R6, UR4, !P0 ;  /* 0x0000000406007c0c */ /* 0x000fe2000c741270 */
[----:B------:R4:W-:Y:S01]  /*f260*/  @P1 STG.E desc[UR6][R10.64], R125 ;  /* 0x0000007d0a001986 */ /* 0x0009e2000c101906 */
[-C--:B--2---:R-:W-:Y:S01]  /*f270*/  LEA R8, P1, R19, R2.reuse, 0x2 ;  /* 0x0000000213087211 */ /* 0x084fe200078210ff */
[C---:B------:R-:W-:Y:S01]  /*f280*/  IMAD R21, R0.reuse, 0x2, R17 ;  /* 0x0000000200157824 */ /* 0x040fe200078e0211 */
[----:B------:R-:W-:Y:S01]  /*f290*/  LEA R6, P6, R13, R2, 0x2 ;  /* 0x000000020d067211 */ /* 0x000fe200078c10ff */
[----:B------:R-:W-:Y:S01]  /*f2a0*/  ULDC UR4, c[0x0][0x22c] ;  /* 0x00008b0000047ab9 */ /* 0x000fe20000000800 */
[-C--:B------:R-:W-:Y:S01]  /*f2b0*/  LEA.HI.X.SX32 R9, R19, R128.reuse, 0x2, P1 ;  /* 0x0000008013097211 */ /* 0x080fe200008f16ff */
[----:B------:R-:W-:Y:S01]  /*f2c0*/  IMAD R23, R0, 0x2, R21 ;  /* 0x0000000200177824 */ /* 0x000fe200078e0215 */
[----:B------:R-:W-:Y:S02]  /*f2d0*/  LEA.HI.X.SX32 R7, R13, R128, 0x2, P6 ;  /* 0x000000800d077211 */ /* 0x000fe400030f16ff */
[----:B------:R-:W-:-:S02]  /*f2e0*/  LEA R12, P1, R17, R2, 0x2 ;  /* 0x00000002110c7211 */ /* 0x000fc400078210ff */
[----:B------:R-:W-:Y:S02]  /*f2f0*/  LOP3.LUT R14, R3, 0xfc, RZ, 0xfc, !PT ;  /* 0x000000fc030e7812 */ /* 0x000fe400078efcff */
[----:B-1----:R-:W-:Y:S02]  /*f300*/  LEA R4, P6, R15, R2, 0x2 ;  /* 0x000000020f047211 */ /* 0x002fe400078c10ff */
[-C--:B------:R-:W-:Y:S02]  /*f310*/  LEA.HI.X.SX32 R13, R17, R128.reuse, 0x2, P1 ;  /* 0x00000080110d7211 */ /* 0x080fe400008f16ff */
[----:B------:R-:W-:Y:S02]  /*f320*/  LOP3.LUT R3, R3, 0xfe, RZ, 0xfc, !PT ;  /* 0x000000fe03037812 */ /* 0x000fe400078efcff */
[----:B------:R-:W-:Y:S02]  /*f330*/  LEA.HI.X.SX32 R5, R15, R128, 0x2, P6 ;  /* 0x000000800f057211 */ /* 0x000fe400030f16ff */
[----:B------:R-:W-:Y:S01]  /*f340*/  ISETP.LT.AND P1, PT, R14, UR4, !P0 ;  /* 0x000000040e007c0c */ /* 0x000fe2000c721270 */
[----:B------:R-:W-:Y:S01]  /*f350*/  ULDC UR4, c[0x0][0x22c] ;  /* 0x00008b0000047ab9 */ /* 0x000fe20000000800 */
[----:B----4-:R-:W-:-:S02]  /*f360*/  LEA R10, P6, R23, R2, 0x2 ;  /* 0x00000002170a7211 */ /* 0x010fc400078c10ff */
[----:B------:R-:W-:Y:S02]  /*f370*/  ISETP.LT.AND P0, PT, R3, UR4, !P0 ;  /* 0x0000000403007c0c */ /* 0x000fe4000c701270 */
[----:B------:R-:W-:Y:S02]  /*f380*/  LEA.HI.X.SX32 R11, R23, R128, 0x2, P6 ;  /* 0x00000080170b7211 */ /* 0x000fe400030f16ff */
[C---:B------:R-:W-:Y:S01]  /*f390*/  LEA R2, P6, R21.reuse, R2, 0x2 ;  /* 0x0000000215027211 */ /* 0x040fe200078c10ff */
[----:B------:R1:W-:Y:S03]  /*f3a0*/  @P5 STG.E desc[UR6][R6.64], R126 ;  /* 0x0000007e06005986 */ /* 0x0003e6000c101906 */
[----:B------:R-:W-:Y:S01]  /*f3b0*/  LEA.HI.X.SX32 R3, R21, R128, 0x2, P6 ;  /* 0x0000008015037211 */ /* 0x000fe200030f16ff */
[----:B------:R1:W-:Y:S04]  /*f3c0*/  @P4 STG.E desc[UR6][R8.64], R127 ;  /* 0x0000007f08004986 */ /* 0x0003e8000c101906 */
[----:B---3--:R1:W-:Y:S04]  /*f3d0*/  @P3 STG.E desc[UR6][R4.64], R24 ;  /* 0x0000001804003986 */ /* 0x0083e8000c101906 */
[----:B------:R1:W-:Y:S04]  /*f3e0*/  @P2 STG.E desc[UR6][R12.64], R25 ;  /* 0x000000190c002986 */ /* 0x0003e8000c101906 */
[----:B------:R1:W-:Y:S01]  /*f3f0*/  @P1 STG.E desc[UR6][R2.64], R26 ;  /* 0x0000001a02001986 */ /* 0x0003e2000c101906 */
[----:B------:R-:W-:Y:S05]  /*f400*/  @!P0 EXIT ;  /* 0x000000000000894d */ /* 0x000fea0003800000 */
[----:B------:R-:W-:Y:S01]  /*f410*/  STG.E desc[UR6][R10.64], R27 ;  /* 0x0000001b0a007986 */ /* 0x000fe2000c101906 */
[----:B------:R-:W-:Y:S05]  /*f420*/  EXIT ;  /* 0x000000000000794d */ /* 0x000fea0003800000 */
.L_x_2:
[----:B------:R-:W-:-:S00]  /*f430*/  BRA `(.L_x_2) ;  /* 0xfffffffc00fc7947 */ /* 0x000fc0000383ffff */
[----:B------:R-:W-:-:S00]  /*f440*/  NOP ;  /* 0x0000000000007918 */ /* 0x000fc00000000000 */
        /* <DEDUP_REMOVED lines=11> */
.L_x_3:


//--------------------- .nv.shared.matmul_kernel  --------------------------
	.section	.nv.shared.matmul_kernel,"aw",@nobits
	.sectionflags	@""
	.align	16
	.zero		1024


//--------------------- .nv.shared.reserved.0     --------------------------
	.section	.nv.shared.reserved.0,"aw",@nobits
	.weak		__nv_reservedSMEM_offset_0_alias
	.size		__nv_reservedSMEM_offset_0_alias, 0, 0
	.other		__nv_reservedSMEM_offset_0_alias,@"STO_CUDA_RESERVED_SHARED STV_DEFAULT"
__nv_reservedSMEM_offset_0_alias:
	.zero		0


//--------------------- .nv.constant0.matmul_kernel --------------------------
	.section	.nv.constant0.matmul_kernel,"a",@progbits
	.sectionflags	@""
	.align	4
.nv.constant0.matmul_kernel:
	.zero		608


//--------------------- SYMBOLS --------------------------

	.type		.nv.reservedSmem.offset0,@object
	.size		.nv.reservedSmem.offset0,0x4
